// auto-generated by cutlass_sweep.gemm — config: {"arch": "sm_100", "cluster_m": 4, "cluster_n": 1, "dtype": "fp16", "dtype_b": "fp16", "layout": "tn", "stages": 0, "tile_k": 64, "tile_m": 128, "tile_n": 128}
#include "cutlass/cutlass.h"
#include "cutlass/gemm/collective/collective_builder.hpp"
#include "cutlass/gemm/device/gemm_universal_adapter.h"
#include "cutlass/gemm/kernel/gemm_universal.hpp"
#include "cutlass/epilogue/collective/collective_builder.hpp"

using ElemA = cutlass::half_t;
using ElemB = cutlass::half_t;
using ElemCD = cutlass::half_t;
using Acc  = float;
using TileShape    = cute::Shape<cute::_128, cute::_128, cute::_64>;
using ClusterShape = cute::Shape<cute::_4, cute::_1, cute::_1>;

using CollectiveEpilogue = typename cutlass::epilogue::collective::CollectiveBuilder<
    cutlass::arch::Sm100, cutlass::arch::OpClassTensorOp,
    TileShape, ClusterShape,
    cutlass::epilogue::collective::EpilogueTileAuto,
    Acc, Acc,
    ElemCD, cutlass::layout::RowMajor, 128 / cutlass::sizeof_bits<ElemCD>::value,
    ElemCD, cutlass::layout::RowMajor, 128 / cutlass::sizeof_bits<ElemCD>::value,
    cutlass::epilogue::collective::EpilogueScheduleAuto
  >::CollectiveOp;

using CollectiveMainloop = typename cutlass::gemm::collective::CollectiveBuilder<
    cutlass::arch::Sm100, cutlass::arch::OpClassTensorOp,
    ElemA, cutlass::layout::ColumnMajor, 128 / cutlass::sizeof_bits<ElemA>::value,
    ElemB, cutlass::layout::RowMajor, 128 / cutlass::sizeof_bits<ElemB>::value,
    Acc,
    TileShape, ClusterShape,
    cutlass::gemm::collective::StageCountAutoCarveout<static_cast<int>(sizeof(typename CollectiveEpilogue::SharedStorage))>,
    cutlass::gemm::collective::KernelScheduleAuto
  >::CollectiveOp;

using GemmKernel = cutlass::gemm::kernel::GemmUniversal<
    cute::Shape<int,int,int,int>,
    CollectiveMainloop,
    CollectiveEpilogue
>;
using Gemm = cutlass::gemm::device::GemmUniversalAdapter<GemmKernel>;

// Force the device kernel symbol into the cubin without needing a host main.
auto* _anchor = &cutlass::device_kernel<GemmKernel>;


// ===== COMPILED SASS (sm_100a) =====

	.target	sm_100a

	.elftype	@"ET_EXEC"


//--------------------- .note.nv.tkinfo           --------------------------
	.section	.note.nv.tkinfo,"",@"SHT_NOTE"
	.sectionflags	@"SHF_NOTE_NV_TKINFO"
	.tkinfo
        /*0018*/ 	.word	0x00000002
        /*0030*/ 	.string	""
        /*0030*/ 	.string	"ptxas"
        /*0030*/ 	.string	"Cuda compilation tools, release 13.0, V13.0.88"
        /*0030*/ 	.string	"Build cuda_13.0.r13.0/compiler.36424714_0"
        /*0030*/ 	.string	"-arch sm_100a -m 64 "



//--------------------- .note.nv.cuinfo           --------------------------
	.section	.note.nv.cuinfo,"",@"SHT_NOTE"
	.sectionflags	@"SHF_NOTE_NV_CUINFO"
        /*0018*/ 	.short	0x0002
        /*001a*/ 	.short	0x0064
        /*001c*/ 	.short	0x0082
	.zero		2


//--------------------- .nv.info                  --------------------------
	.section	.nv.info,"",@"SHT_CUDA_INFO"
	.align	4


	//----- nvinfo : EIATTR_REGCOUNT
	.align		4
        /*0000*/ 	.byte	0x04, 0x2f
        /*0002*/ 	.short	(.L_19 - .L_18)
	.align		4
.L_18:
        /*0004*/ 	.word	index@(_ZN7cutlass13device_kernelINS_4gemm6kernel13GemmUniversalIN4cute5tupleIJiiiiEEENS1_10collective13CollectiveMmaINS1_35MainloopSm100TmaUmmaWarpSpecializedILi13ELi2ELi4ENS5_IJNS4_1CILi4EEENSA_ILi1EEESC_EEEEENS5_IJNSA_ILi128EEESF_NSA_ILi64EEEEEENS_6half_tENS5_IJSC_llEEESI_SJ_NS4_8TiledMMAINS4_8MMA_AtomIJNS4_26SM100_MMA_F16BF16_2x1SM_SSISI_SI_fLi128ELi128ELNS4_4UMMA5MajorE1ELSO_1ELNSN_7ScaleInE0ELSP_0EEEEEENS4_6LayoutINS5_IJSC_SC_SC_EEENS5_IJNSA_ILi0EEESU_SU_EEEEENS5_IJNS4_10UnderscoreESX_SX_EEEEENS4_18SM100_TMA_2SM_LOADENS4_14ComposedLayoutINS4_7SwizzleILi3ELi4ELi3EEENS4_18smem_ptr_flag_bitsILi16EEENSS_INS5_IJSG_NSA_ILi8EEEEEENS5_IJSC_SG_EEEEEEEvNS4_8identityENS4_28SM100_TMA_2SM_LOAD_MULTICASTES1A_vS1B_EENS_8epilogue10collective18CollectiveEpilogueINS1E_23Sm100TmaWarpSpecializedILi4ELi2ELi16ELb1ELb0EEEJNS5_IJSG_SF_SG_EEENS5_IJNSS_ISG_SC_EENSS_INS5_IJNSA_ILi16EEENSA_ILi2EEEEEES18_EEEEESI_NS5_IJlSC_lEEESI_S1Q_NS1E_6fusion15FusionCallbacksIS1I_NS1R_17LinearCombinationISI_fSI_fLNS_15FloatRoundStyleE2EEES1J_S1P_JEEENS4_5SM1004TMEM4LOAD26SM100_TMEM_LOAD_32dp32b16xENS4_13SM90_TMA_LOADENS11_INS12_ILi1ELi4ELi3EEES15_NSS_INS5_IJS16_S1L_EEENS5_IJS1L_SC_EEEEEEENS4_39AutoVectorizingCopyWithAssumedAlignmentILi128EEENS4_14SM90_TMA_STOREES26_S28_S28_EEEvvEEEEvNT_6ParamsE)
        /*0008*/ 	.word	0x0000005b


	//----- nvinfo : EIATTR_FRAME_SIZE
	.align		4
.L_19:
        /*000c*/ 	.byte	0x04, 0x11
        /*000e*/ 	.short	(.L_21 - .L_20)
	.align		4
.L_20:
        /*0010*/ 	.word	index@($__internal_2_$__cuda_sm10x_tcgen05_guardrail_trap_unallocated_columns_being_dealloced)
        /*0014*/ 	.word	0x00000000


	//----- nvinfo : EIATTR_FRAME_SIZE
	.align		4
.L_21:
        /*0018*/ 	.byte	0x04, 0x11
        /*001a*/ 	.short	(.L_23 - .L_22)
	.align		4
.L_22:
        /*001c*/ 	.word	index@($__internal_1_$__cuda_sm10x_tcgen05_guardrail_trap_phase_invalid_during_alloc)
        /*0020*/ 	.word	0x00000000


	//----- nvinfo : EIATTR_FRAME_SIZE
	.align		4
.L_23:
        /*0024*/ 	.byte	0x04, 0x11
        /*0026*/ 	.short	(.L_25 - .L_24)
	.align		4
.L_24:
        /*0028*/ 	.word	index@($__internal_0_$__cuda_sm10x_tcgen05_guardrail_trap_col_being_dealloced_not_returned_by_alloc)
        /*002c*/ 	.word	0x00000000


	//----- nvinfo : EIATTR_FRAME_SIZE
	.align		4
.L_25:
        /*0030*/ 	.byte	0x04, 0x11
        /*0032*/ 	.short	(.L_27 - .L_26)
	.align		4
.L_26:
        /*0034*/ 	.word	index@(_ZN7cutlass13device_kernelINS_4gemm6kernel13GemmUniversalIN4cute5tupleIJiiiiEEENS1_10collective13CollectiveMmaINS1_35MainloopSm100TmaUmmaWarpSpecializedILi13ELi2ELi4ENS5_IJNS4_1CILi4EEENSA_ILi1EEESC_EEEEENS5_IJNSA_ILi128EEESF_NSA_ILi64EEEEEENS_6half_tENS5_IJSC_llEEESI_SJ_NS4_8TiledMMAINS4_8MMA_AtomIJNS4_26SM100_MMA_F16BF16_2x1SM_SSISI_SI_fLi128ELi128ELNS4_4UMMA5MajorE1ELSO_1ELNSN_7ScaleInE0ELSP_0EEEEEENS4_6LayoutINS5_IJSC_SC_SC_EEENS5_IJNSA_ILi0EEESU_SU_EEEEENS5_IJNS4_10UnderscoreESX_SX_EEEEENS4_18SM100_TMA_2SM_LOADENS4_14ComposedLayoutINS4_7SwizzleILi3ELi4ELi3EEENS4_18smem_ptr_flag_bitsILi16EEENSS_INS5_IJSG_NSA_ILi8EEEEEENS5_IJSC_SG_EEEEEEEvNS4_8identityENS4_28SM100_TMA_2SM_LOAD_MULTICASTES1A_vS1B_EENS_8epilogue10collective18CollectiveEpilogueINS1E_23Sm100TmaWarpSpecializedILi4ELi2ELi16ELb1ELb0EEEJNS5_IJSG_SF_SG_EEENS5_IJNSS_ISG_SC_EENSS_INS5_IJNSA_ILi16EEENSA_ILi2EEEEEES18_EEEEESI_NS5_IJlSC_lEEESI_S1Q_NS1E_6fusion15FusionCallbacksIS1I_NS1R_17LinearCombinationISI_fSI_fLNS_15FloatRoundStyleE2EEES1J_S1P_JEEENS4_5SM1004TMEM4LOAD26SM100_TMEM_LOAD_32dp32b16xENS4_13SM90_TMA_LOADENS11_INS12_ILi1ELi4ELi3EEES15_NSS_INS5_IJS16_S1L_EEENS5_IJS1L_SC_EEEEEEENS4_39AutoVectorizingCopyWithAssumedAlignmentILi128EEENS4_14SM90_TMA_STOREES26_S28_S28_EEEvvEEEEvNT_6ParamsE)
        /*0038*/ 	.word	0x00000000


	//----- nvinfo : EIATTR_MIN_STACK_SIZE
	.align		4
.L_27:
        /*003c*/ 	.byte	0x04, 0x12
        /*003e*/ 	.short	(.L_29 - .L_28)
	.align		4
.L_28:
        /*0040*/ 	.word	index@(_ZN7cutlass13device_kernelINS_4gemm6kernel13GemmUniversalIN4cute5tupleIJiiiiEEENS1_10collective13CollectiveMmaINS1_35MainloopSm100TmaUmmaWarpSpecializedILi13ELi2ELi4ENS5_IJNS4_1CILi4EEENSA_ILi1EEESC_EEEEENS5_IJNSA_ILi128EEESF_NSA_ILi64EEEEEENS_6half_tENS5_IJSC_llEEESI_SJ_NS4_8TiledMMAINS4_8MMA_AtomIJNS4_26SM100_MMA_F16BF16_2x1SM_SSISI_SI_fLi128ELi128ELNS4_4UMMA5MajorE1ELSO_1ELNSN_7ScaleInE0ELSP_0EEEEEENS4_6LayoutINS5_IJSC_SC_SC_EEENS5_IJNSA_ILi0EEESU_SU_EEEEENS5_IJNS4_10UnderscoreESX_SX_EEEEENS4_18SM100_TMA_2SM_LOADENS4_14ComposedLayoutINS4_7SwizzleILi3ELi4ELi3EEENS4_18smem_ptr_flag_bitsILi16EEENSS_INS5_IJSG_NSA_ILi8EEEEEENS5_IJSC_SG_EEEEEEEvNS4_8identityENS4_28SM100_TMA_2SM_LOAD_MULTICASTES1A_vS1B_EENS_8epilogue10collective18CollectiveEpilogueINS1E_23Sm100TmaWarpSpecializedILi4ELi2ELi16ELb1ELb0EEEJNS5_IJSG_SF_SG_EEENS5_IJNSS_ISG_SC_EENSS_INS5_IJNSA_ILi16EEENSA_ILi2EEEEEES18_EEEEESI_NS5_IJlSC_lEEESI_S1Q_NS1E_6fusion15FusionCallbacksIS1I_NS1R_17LinearCombinationISI_fSI_fLNS_15FloatRoundStyleE2EEES1J_S1P_JEEENS4_5SM1004TMEM4LOAD26SM100_TMEM_LOAD_32dp32b16xENS4_13SM90_TMA_LOADENS11_INS12_ILi1ELi4ELi3EEES15_NSS_INS5_IJS16_S1L_EEENS5_IJS1L_SC_EEEEEEENS4_39AutoVectorizingCopyWithAssumedAlignmentILi128EEENS4_14SM90_TMA_STOREES26_S28_S28_EEEvvEEEEvNT_6ParamsE)
        /*0044*/ 	.word	0x00000000
.L_29:


//--------------------- .nv.compat                --------------------------
	.section	.nv.compat,"",@"SHT_CUDA_COMPAT_INFO"
	.align	4
        /*0000*/ 	.byte	0x02, 0x09, 0x01, 0x00, 0x02, 0x02, 0x02, 0x00, 0x02, 0x05, 0x05, 0x00, 0x03, 0x07, 0x01, 0x01
        /*0010*/ 	.byte	0x02, 0x03, 0x01, 0x00, 0x02, 0x06, 0x01, 0x00, 0x04, 0x0b, 0x08, 0x00, 0x09, 0x00, 0x00, 0x00
        /*0020*/ 	.byte	0x00, 0x00, 0x00, 0x00


//--------------------- .nv.info._ZN7cutlass13device_kernelINS_4gemm6kernel13GemmUniversalIN4cute5tupleIJiiiiEEENS1_10collective13CollectiveMmaINS1_35MainloopSm100TmaUmmaWarpSpecializedILi13ELi2ELi4ENS5_IJNS4_1CILi4EEENSA_ILi1EEESC_EEEEENS5_IJNSA_ILi128EEESF_NSA_ILi64EEEEEENS_6half_tENS5_IJSC_llEEESI_SJ_NS4_8TiledMMAINS4_8MMA_AtomIJNS4_26SM100_MMA_F16BF16_2x1SM_SSISI_SI_fLi128ELi128ELNS4_4UMMA5MajorE1ELSO_1ELNSN_7ScaleInE0ELSP_0EEEEEENS4_6LayoutINS5_IJSC_SC_SC_EEENS5_IJNSA_ILi0EEESU_SU_EEEEENS5_IJNS4_10UnderscoreESX_SX_EEEEENS4_18SM100_TMA_2SM_LOADENS4_14ComposedLayoutINS4_7SwizzleILi3ELi4ELi3EEENS4_18smem_ptr_flag_bitsILi16EEENSS_INS5_IJSG_NSA_ILi8EEEEEENS5_IJSC_SG_EEEEEEEvNS4_8identityENS4_28SM100_TMA_2SM_LOAD_MULTICASTES1A_vS1B_EENS_8epilogue10collective18CollectiveEpilogueINS1E_23Sm100TmaWarpSpecializedILi4ELi2ELi16ELb1ELb0EEEJNS5_IJSG_SF_SG_EEENS5_IJNSS_ISG_SC_EENSS_INS5_IJNSA_ILi16EEENSA_ILi2EEEEEES18_EEEEESI_NS5_IJlSC_lEEESI_S1Q_NS1E_6fusion15FusionCallbacksIS1I_NS1R_17LinearCombinationISI_fSI_fLNS_15FloatRoundStyleE2EEES1J_S1P_JEEENS4_5SM1004TMEM4LOAD26SM100_TMEM_LOAD_32dp32b16xENS4_13SM90_TMA_LOADENS11_INS12_ILi1ELi4ELi3EEES15_NSS_INS5_IJS16_S1L_EEENS5_IJS1L_SC_EEEEEEENS4_39AutoVectorizingCopyWithAssumedAlignmentILi128EEENS4_14SM90_TMA_STOREES26_S28_S28_EEEvvEEEEvNT_6ParamsE --------------------------
	.section	.nv.info._ZN7cutlass13device_kernelINS_4gemm6kernel13GemmUniversalIN4cute5tupleIJiiiiEEENS1_10collective13CollectiveMmaINS1_35MainloopSm100TmaUmmaWarpSpecializedILi13ELi2ELi4ENS5_IJNS4_1CILi4EEENSA_ILi1EEESC_EEEEENS5_IJNSA_ILi128EEESF_NSA_ILi64EEEEEENS_6half_tENS5_IJSC_llEEESI_SJ_NS4_8TiledMMAINS4_8MMA_AtomIJNS4_26SM100_MMA_F16BF16_2x1SM_SSISI_SI_fLi128ELi128ELNS4_4UMMA5MajorE1ELSO_1ELNSN_7ScaleInE0ELSP_0EEEEEENS4_6LayoutINS5_IJSC_SC_SC_EEENS5_IJNSA_ILi0EEESU_SU_EEEEENS5_IJNS4_10UnderscoreESX_SX_EEEEENS4_18SM100_TMA_2SM_LOADENS4_14ComposedLayoutINS4_7SwizzleILi3ELi4ELi3EEENS4_18smem_ptr_flag_bitsILi16EEENSS_INS5_IJSG_NSA_ILi8EEEEEENS5_IJSC_SG_EEEEEEEvNS4_8identityENS4_28SM100_TMA_2SM_LOAD_MULTICASTES1A_vS1B_EENS_8epilogue10collective18CollectiveEpilogueINS1E_23Sm100TmaWarpSpecializedILi4ELi2ELi16ELb1ELb0EEEJNS5_IJSG_SF_SG_EEENS5_IJNSS_ISG_SC_EENSS_INS5_IJNSA_ILi16EEENSA_ILi2EEEEEES18_EEEEESI_NS5_IJlSC_lEEESI_S1Q_NS1E_6fusion15FusionCallbacksIS1I_NS1R_17LinearCombinationISI_fSI_fLNS_15FloatRoundStyleE2EEES1J_S1P_JEEENS4_5SM1004TMEM4LOAD26SM100_TMEM_LOAD_32dp32b16xENS4_13SM90_TMA_LOADENS11_INS12_ILi1ELi4ELi3EEES15_NSS_INS5_IJS16_S1L_EEENS5_IJS1L_SC_EEEEEEENS4_39AutoVectorizingCopyWithAssumedAlignmentILi128EEENS4_14SM90_TMA_STOREES26_S28_S28_EEEvvEEEEvNT_6ParamsE,"",@"SHT_CUDA_INFO"
	.sectionflags	@""
	.align	4


	//----- nvinfo : EIATTR_CUDA_API_VERSION
	.align		4
        /*0000*/ 	.byte	0x04, 0x37
        /*0002*/ 	.short	(.L_31 - .L_30)
.L_30:
        /*0004*/ 	.word	0x00000082


	//----- nvinfo : EIATTR_KPARAM_INFO
	.align		4
.L_31:
        /*0008*/ 	.byte	0x04, 0x17
        /*000a*/ 	.short	(.L_33 - .L_32)
.L_32:
        /*000c*/ 	.word	0x00000000
        /*0010*/ 	.short	0x0000
        /*0012*/ 	.short	0x0000
        /*0014*/ 	.byte	0x00, 0xf0, 0x01, 0x20


	//----- nvinfo : EIATTR_AT_ENTRY_FRAGMENTS
	.align		4
.L_33:
        /*0018*/ 	.byte	0x04, 0x4f
        /*001a*/ 	.short	(.L_35 - .L_34)


	//   ....[0]....
.L_34:
        /*001c*/ 	.word	0x00000007


	//----- nvinfo : EIATTR_RESERVED_SMEM_USED
	.align		4
.L_35:
        /*0020*/ 	.byte	0x01, 0x41
	.zero		2


	//----- nvinfo : EIATTR_SPARSE_MMA_MASK
	.align		4
        /*0024*/ 	.byte	0x03, 0x50
        /*0026*/ 	.short	0x0000


	//----- nvinfo : EIATTR_TCGEN05_2CTA_USED
	.align		4
        /*0028*/ 	.byte	0x01, 0x52
	.zero		2


	//----- nvinfo : EIATTR_MAXREG_COUNT
	.align		4
        /*002c*/ 	.byte	0x03, 0x1b
        /*002e*/ 	.short	0x00ff


	//----- nvinfo : EIATTR_NUM_BARRIERS
	.align		4
        /*0030*/ 	.byte	0x02, 0x4c
        /*0032*/ 	.byte	0x07
	.zero		1


	//----- nvinfo : EIATTR_EXTERNS
	.align		4
        /*0034*/ 	.byte	0x04, 0x0f
        /*0036*/ 	.short	(.L_37 - .L_36)


	//   ....[0]....
	.align		4
.L_36:
        /*0038*/ 	.word	index@(__assertfail)


	//----- nvinfo : EIATTR_MERCURY_ISA_VERSION
	.align		4
.L_37:
        /*003c*/ 	.byte	0x03, 0x5f
        /*003e*/ 	.short	0x0101


	//----- nvinfo : EIATTR_INT_WARP_WIDE_INSTR_OFFSETS
	.align		4
        /*0040*/ 	.byte	0x04, 0x31
        /*0042*/ 	.short	(.L_39 - .L_38)


	//   ....[0]....
.L_38:
        /*0044*/ 	.word	0x00000ea0


	//   ....[1]....
        /*0048*/ 	.word	0x00000f40


	//   ....[2]....
        /*004c*/ 	.word	0x000023b0


	//   ....[3]....
        /*0050*/ 	.word	0x00004780


	//   ....[4]....
        /*0054*/ 	.word	0x000047a0


	//   ....[5]....
        /*0058*/ 	.word	0x000047d0


	//   ....[6]....
        /*005c*/ 	.word	0x00005110


	//   ....[7]....
        /*0060*/ 	.word	0x00005130


	//   ....[8]....
        /*0064*/ 	.word	0x00005220


	//   ....[9]....
        /*0068*/ 	.word	0x000052e0


	//   ....[10]....
        /*006c*/ 	.word	0x00005300


	//   ....[11]....
        /*0070*/ 	.word	0x000053f0


	//   ....[12]....
        /*0074*/ 	.word	0x000054c0


	//   ....[13]....
        /*0078*/ 	.word	0x000054e0


	//   ....[14]....
        /*007c*/ 	.word	0x00005610


	//   ....[15]....
        /*0080*/ 	.word	0x00005790


	//   ....[16]....
        /*0084*/ 	.word	0x000057a0


	//   ....[17]....
        /*0088*/ 	.word	0x00005930


	//----- nvinfo : EIATTR_COOP_GROUP_MASK_REGIDS
	.align		4
.L_39:
        /*008c*/ 	.byte	0x04, 0x29
        /*008e*/ 	.short	(.L_41 - .L_40)


	//   ....[0]....
.L_40:
        /*0090*/ 	.word	0xffffffff


	//   ....[1]....
        /*0094*/ 	.word	0xffffffff


	//   ....[2]....
        /*0098*/ 	.word	0xffffffff


	//   ....[3]....
        /*009c*/ 	.word	0xffffffff


	//   ....[4]....
        /*00a0*/ 	.word	0xffffffff


	//   ....[5]....
        /*00a4*/ 	.word	0xffffffff


	//   ....[6]....
        /*00a8*/ 	.word	0xffffffff


	//   ....[7]....
        /*00ac*/ 	.word	0xffffffff


	//   ....[8]....
        /*00b0*/ 	.word	0xffffffff


	//   ....[9]....
        /*00b4*/ 	.word	0xffffffff


	//   ....[10]....
        /*00b8*/ 	.word	0xffffffff


	//   ....[11]....
        /*00bc*/ 	.word	0xffffffff


	//   ....[12]....
        /*00c0*/ 	.word	0xffffffff


	//   ....[13]....
        /*00c4*/ 	.word	0xffffffff


	//----- nvinfo : EIATTR_COOP_GROUP_INSTR_OFFSETS
	.align		4
.L_41:
        /*00c8*/ 	.byte	0x04, 0x28
        /*00ca*/ 	.short	(.L_43 - .L_42)


	//   ....[0]....
.L_42:
        /*00cc*/ 	.word	0x000000c0


	//   ....[1]....
        /*00d0*/ 	.word	0x00000500


	//   ....[2]....
        /*00d4*/ 	.word	0x00000810


	//   ....[3]....
        /*00d8*/ 	.word	0x000009a0


	//   ....[4]....
        /*00dc*/ 	.word	0x00000a90


	//   ....[5]....
        /*00e0*/ 	.word	0x00000bf0


	//   ....[6]....
        /*00e4*/ 	.word	0x00000d80


	//   ....[7]....
        /*00e8*/ 	.word	0x00000fc0


	//   ....[8]....
        /*00ec*/ 	.word	0x00002290


	//   ....[9]....
        /*00f0*/ 	.word	0x00003580


	//   ....[10]....
        /*00f4*/ 	.word	0x00003a50


	//   ....[11]....
        /*00f8*/ 	.word	0x00003a80


	//   ....[12]....
        /*00fc*/ 	.word	0x00004680


	//   ....[13]....
        /*0100*/ 	.word	0x00004890


	//----- nvinfo : EIATTR_VRC_CTA_INIT_COUNT
	.align		4
.L_43:
        /*0104*/ 	.byte	0x02, 0x4a
        /*0106*/ 	.byte	0x80
	.zero		1


	//----- nvinfo : EIATTR_SYSCALL_OFFSETS
	.align		4
        /*0108*/ 	.byte	0x04, 0x46
        /*010a*/ 	.short	(.L_45 - .L_44)


	//   ....[0]....
.L_44:
        /*010c*/ 	.word	0x000063f0


	//   ....[1]....
        /*0110*/ 	.word	0x000064e0


	//   ....[2]....
        /*0114*/ 	.word	0x00006c20


	//   ....[3]....
        /*0118*/ 	.word	0x00007540


	//   ....[4]....
        /*011c*/ 	.word	0x00007e00


	//   ....[5]....
        /*0120*/ 	.word	0x000086c0


	//----- nvinfo : EIATTR_MBARRIER_INSTR_OFFSETS
	.align		4
.L_45:
        /*0124*/ 	.byte	0x04, 0x39
        /*0126*/ 	.short	(.L_47 - .L_46)


	//   ....[0]....
.L_46:
        /*0128*/ 	.word	0x00000650
        /*012c*/ 	.word	0x000000ff
        /*0130*/ 	.word	0x00000000
        /*0134*/ 	.short	0x0100
        /*0136*/ 	.byte	0x07
	.zero		1


	//   ....[1]....
        /*0138*/ 	.word	0x00000660
        /*013c*/ 	.word	0x000000ff
        /*0140*/ 	.word	0x00000068
        /*0144*/ 	.short	0x0100
        /*0146*/ 	.byte	0x07
	.zero		1


	//   ....[2]....
        /*0148*/ 	.word	0x00000670
        /*014c*/ 	.word	0x000000ff
        /*0150*/ 	.word	0x00000008
        /*0154*/ 	.short	0x0100
        /*0156*/ 	.byte	0x07
	.zero		1


	//   ....[3]....
        /*0158*/ 	.word	0x00000680
        /*015c*/ 	.word	0x000000ff
        /*0160*/ 	.word	0x00000070
        /*0164*/ 	.short	0x0100
        /*0166*/ 	.byte	0x07
	.zero		1


	//   ....[4]....
        /*0168*/ 	.word	0x00000690
        /*016c*/ 	.word	0x000000ff
        /*0170*/ 	.word	0x00000010
        /*0174*/ 	.short	0x0100
        /*0176*/ 	.byte	0x07
	.zero		1


	//   ....[5]....
        /*0178*/ 	.word	0x000006a0
        /*017c*/ 	.word	0x000000ff
        /*0180*/ 	.word	0x00000078
        /*0184*/ 	.short	0x0100
        /*0186*/ 	.byte	0x07
	.zero		1


	//   ....[6]....
        /*0188*/ 	.word	0x000006b0
        /*018c*/ 	.word	0x000000ff
        /*0190*/ 	.word	0x00000018
        /*0194*/ 	.short	0x0100
        /*0196*/ 	.byte	0x07
	.zero		1


	//   ....[7]....
        /*0198*/ 	.word	0x000006c0
        /*019c*/ 	.word	0x000000ff
        /*01a0*/ 	.word	0x00000080
        /*01a4*/ 	.short	0x0100
        /*01a6*/ 	.byte	0x07
	.zero		1


	//   ....[8]....
        /*01a8*/ 	.word	0x000006d0
        /*01ac*/ 	.word	0x000000ff
        /*01b0*/ 	.word	0x00000020
        /*01b4*/ 	.short	0x0100
        /*01b6*/ 	.byte	0x07
	.zero		1


	//   ....[9]....
        /*01b8*/ 	.word	0x000006e0
        /*01bc*/ 	.word	0x000000ff
        /*01c0*/ 	.word	0x00000088
        /*01c4*/ 	.short	0x0100
        /*01c6*/ 	.byte	0x07
	.zero		1


	//   ....[10]....
        /*01c8*/ 	.word	0x000006f0
        /*01cc*/ 	.word	0x000000ff
        /*01d0*/ 	.word	0x00000028
        /*01d4*/ 	.short	0x0100
        /*01d6*/ 	.byte	0x07
	.zero		1


	//   ....[11]....
        /*01d8*/ 	.word	0x00000700
        /*01dc*/ 	.word	0x000000ff
        /*01e0*/ 	.word	0x00000090
        /*01e4*/ 	.short	0x0100
        /*01e6*/ 	.byte	0x07
	.zero		1


	//   ....[12]....
        /*01e8*/ 	.word	0x00000710
        /*01ec*/ 	.word	0x000000ff
        /*01f0*/ 	.word	0x00000030
        /*01f4*/ 	.short	0x0100
        /*01f6*/ 	.byte	0x07
	.zero		1


	//   ....[13]....
        /*01f8*/ 	.word	0x00000720
        /*01fc*/ 	.word	0x000000ff
        /*0200*/ 	.word	0x00000098
        /*0204*/ 	.short	0x0100
        /*0206*/ 	.byte	0x07
	.zero		1


	//   ....[14]....
        /*0208*/ 	.word	0x00000730
        /*020c*/ 	.word	0x000000ff
        /*0210*/ 	.word	0x00000038
        /*0214*/ 	.short	0x0100
        /*0216*/ 	.byte	0x07
	.zero		1


	//   ....[15]....
        /*0218*/ 	.word	0x00000740
        /*021c*/ 	.word	0x000000ff
        /*0220*/ 	.word	0x000000a0
        /*0224*/ 	.short	0x0100
        /*0226*/ 	.byte	0x07
	.zero		1


	//   ....[16]....
        /*0228*/ 	.word	0x00000750
        /*022c*/ 	.word	0x000000ff
        /*0230*/ 	.word	0x00000040
        /*0234*/ 	.short	0x0100
        /*0236*/ 	.byte	0x07
	.zero		1


	//   ....[17]....
        /*0238*/ 	.word	0x00000760
        /*023c*/ 	.word	0x000000ff
        /*0240*/ 	.word	0x000000a8
        /*0244*/ 	.short	0x0100
        /*0246*/ 	.byte	0x07
	.zero		1


	//   ....[18]....
        /*0248*/ 	.word	0x00000770
        /*024c*/ 	.word	0x000000ff
        /*0250*/ 	.word	0x00000048
        /*0254*/ 	.short	0x0100
        /*0256*/ 	.byte	0x07
	.zero		1


	//   ....[19]....
        /*0258*/ 	.word	0x00000780
        /*025c*/ 	.word	0x000000ff
        /*0260*/ 	.word	0x000000b0
        /*0264*/ 	.short	0x0100
        /*0266*/ 	.byte	0x07
	.zero		1


	//   ....[20]....
        /*0268*/ 	.word	0x00000790
        /*026c*/ 	.word	0x000000ff
        /*0270*/ 	.word	0x00000050
        /*0274*/ 	.short	0x0100
        /*0276*/ 	.byte	0x07
	.zero		1


	//   ....[21]....
        /*0278*/ 	.word	0x000007a0
        /*027c*/ 	.word	0x000000ff
        /*0280*/ 	.word	0x000000b8
        /*0284*/ 	.short	0x0100
        /*0286*/ 	.byte	0x07
	.zero		1


	//   ....[22]....
        /*0288*/ 	.word	0x000007b0
        /*028c*/ 	.word	0x000000ff
        /*0290*/ 	.word	0x00000058
        /*0294*/ 	.short	0x0100
        /*0296*/ 	.byte	0x07
	.zero		1


	//   ....[23]....
        /*0298*/ 	.word	0x000007c0
        /*029c*/ 	.word	0x000000ff
        /*02a0*/ 	.word	0x000000c0
        /*02a4*/ 	.short	0x0100
        /*02a6*/ 	.byte	0x07
	.zero		1


	//   ....[24]....
        /*02a8*/ 	.word	0x000007d0
        /*02ac*/ 	.word	0x000000ff
        /*02b0*/ 	.word	0x00000060
        /*02b4*/ 	.short	0x0100
        /*02b6*/ 	.byte	0x07
	.zero		1


	//   ....[25]....
        /*02b8*/ 	.word	0x000007e0
        /*02bc*/ 	.word	0x000000ff
        /*02c0*/ 	.word	0x000000c8
        /*02c4*/ 	.short	0x0100
        /*02c6*/ 	.byte	0x07
	.zero		1


	//   ....[26]....
        /*02c8*/ 	.word	0x00000910
        /*02cc*/ 	.word	0x000000ff
        /*02d0*/ 	.word	0x000000d0
        /*02d4*/ 	.short	0x0100
        /*02d6*/ 	.byte	0x07
	.zero		1


	//   ....[27]....
        /*02d8*/ 	.word	0x00000920
        /*02dc*/ 	.word	0x000000ff
        /*02e0*/ 	.word	0x000000f0
        /*02e4*/ 	.short	0x0100
        /*02e6*/ 	.byte	0x07
	.zero		1


	//   ....[28]....
        /*02e8*/ 	.word	0x00000930
        /*02ec*/ 	.word	0x000000ff
        /*02f0*/ 	.word	0x000000d8
        /*02f4*/ 	.short	0x0100
        /*02f6*/ 	.byte	0x07
	.zero		1


	//   ....[29]....
        /*02f8*/ 	.word	0x00000940
        /*02fc*/ 	.word	0x000000ff
        /*0300*/ 	.word	0x000000f8
        /*0304*/ 	.short	0x0100
        /*0306*/ 	.byte	0x07
	.zero		1


	//   ....[30]....
        /*0308*/ 	.word	0x00000950
        /*030c*/ 	.word	0x000000ff
        /*0310*/ 	.word	0x000000e0
        /*0314*/ 	.short	0x0100
        /*0316*/ 	.byte	0x07
	.zero		1


	//   ....[31]....
        /*0318*/ 	.word	0x00000960
        /*031c*/ 	.word	0x000000ff
        /*0320*/ 	.word	0x00000100
        /*0324*/ 	.short	0x0100
        /*0326*/ 	.byte	0x07
	.zero		1


	//   ....[32]....
        /*0328*/ 	.word	0x00000970
        /*032c*/ 	.word	0x000000ff
        /*0330*/ 	.word	0x000000e8
        /*0334*/ 	.short	0x0100
        /*0336*/ 	.byte	0x07
	.zero		1


	//   ....[33]....
        /*0338*/ 	.word	0x00000980
        /*033c*/ 	.word	0x000000ff
        /*0340*/ 	.word	0x00000108
        /*0344*/ 	.short	0x0100
        /*0346*/ 	.byte	0x07
	.zero		1


	//   ....[34]....
        /*0348*/ 	.word	0x00000a60
        /*034c*/ 	.word	0x000000ff
        /*0350*/ 	.word	0x00000110
        /*0354*/ 	.short	0x0100
        /*0356*/ 	.byte	0x05
	.zero		1


	//   ....[35]....
        /*0358*/ 	.word	0x00000a70
        /*035c*/ 	.word	0x000000ff
        /*0360*/ 	.word	0x00000118
        /*0364*/ 	.short	0x0100
        /*0366*/ 	.byte	0x05
	.zero		1


	//   ....[36]....
        /*0368*/ 	.word	0x00000ba0
        /*036c*/ 	.word	0x000000ff
        /*0370*/ 	.word	0x00000120
        /*0374*/ 	.short	0x0100
        /*0376*/ 	.byte	0x05
	.zero		1


	//   ....[37]....
        /*0378*/ 	.word	0x00000bb0
        /*037c*/ 	.word	0x000000ff
        /*0380*/ 	.word	0x00000130
        /*0384*/ 	.short	0x0100
        /*0386*/ 	.byte	0x05
	.zero		1


	//   ....[38]....
        /*0388*/ 	.word	0x00000bc0
        /*038c*/ 	.word	0x000000ff
        /*0390*/ 	.word	0x00000128
        /*0394*/ 	.short	0x0100
        /*0396*/ 	.byte	0x05
	.zero		1


	//   ....[39]....
        /*0398*/ 	.word	0x00000bd0
        /*039c*/ 	.word	0x000000ff
        /*03a0*/ 	.word	0x00000138
        /*03a4*/ 	.short	0x0100
        /*03a6*/ 	.byte	0x05
	.zero		1


	//   ....[40]....
        /*03a8*/ 	.word	0x00000cf0
        /*03ac*/ 	.word	0x000000ff
        /*03b0*/ 	.word	0x00000140
        /*03b4*/ 	.short	0x0100
        /*03b6*/ 	.byte	0x07
	.zero		1


	//   ....[41]....
        /*03b8*/ 	.word	0x00000d00
        /*03bc*/ 	.word	0x000000ff
        /*03c0*/ 	.word	0x00000160
        /*03c4*/ 	.short	0x0100
        /*03c6*/ 	.byte	0x07
	.zero		1


	//   ....[42]....
        /*03c8*/ 	.word	0x00000d10
        /*03cc*/ 	.word	0x000000ff
        /*03d0*/ 	.word	0x00000148
        /*03d4*/ 	.short	0x0100
        /*03d6*/ 	.byte	0x07
	.zero		1


	//   ....[43]....
        /*03d8*/ 	.word	0x00000d20
        /*03dc*/ 	.word	0x000000ff
        /*03e0*/ 	.word	0x00000168
        /*03e4*/ 	.short	0x0100
        /*03e6*/ 	.byte	0x07
	.zero		1


	//   ....[44]....
        /*03e8*/ 	.word	0x00000d30
        /*03ec*/ 	.word	0x000000ff
        /*03f0*/ 	.word	0x00000150
        /*03f4*/ 	.short	0x0100
        /*03f6*/ 	.byte	0x07
	.zero		1


	//   ....[45]....
        /*03f8*/ 	.word	0x00000d40
        /*03fc*/ 	.word	0x000000ff
        /*0400*/ 	.word	0x00000170
        /*0404*/ 	.short	0x0100
        /*0406*/ 	.byte	0x07
	.zero		1


	//   ....[46]....
        /*0408*/ 	.word	0x00000d50
        /*040c*/ 	.word	0x000000ff
        /*0410*/ 	.word	0x00000158
        /*0414*/ 	.short	0x0100
        /*0416*/ 	.byte	0x07
	.zero		1


	//   ....[47]....
        /*0418*/ 	.word	0x00000d60
        /*041c*/ 	.word	0x000000ff
        /*0420*/ 	.word	0x00000178
        /*0424*/ 	.short	0x0100
        /*0426*/ 	.byte	0x07
	.zero		1


	//   ....[48]....
        /*0428*/ 	.word	0x00000e50
        /*042c*/ 	.word	0x000000ff
        /*0430*/ 	.word	0x00000180
        /*0434*/ 	.short	0x0100
        /*0436*/ 	.byte	0x05
	.zero		1


	//   ....[49]....
        /*0438*/ 	.word	0x00000e60
        /*043c*/ 	.word	0x000000ff
        /*0440*/ 	.word	0x00000190
        /*0444*/ 	.short	0x0100
        /*0446*/ 	.byte	0x05
	.zero		1


	//   ....[50]....
        /*0448*/ 	.word	0x00000e70
        /*044c*/ 	.word	0x000000ff
        /*0450*/ 	.word	0x00000188
        /*0454*/ 	.short	0x0100
        /*0456*/ 	.byte	0x05
	.zero		1


	//   ....[51]....
        /*0458*/ 	.word	0x00000e80
        /*045c*/ 	.word	0x000000ff
        /*0460*/ 	.word	0x00000198
        /*0464*/ 	.short	0x0100
        /*0466*/ 	.byte	0x05
	.zero		1


	//   ....[52]....
        /*0468*/ 	.word	0x00000f80
        /*046c*/ 	.word	0x000000ff
        /*0470*/ 	.word	0x000001a0
        /*0474*/ 	.short	0x0100
        /*0476*/ 	.byte	0x04
	.zero		1


	//   ....[53]....
        /*0478*/ 	.word	0x00001a50
        /*047c*/ 	.word	0x00000003
        /*0480*/ 	.word	0x00000190
        /*0484*/ 	.short	0x010a
        /*0486*/ 	.byte	0xff
	.zero		1


	//   ....[54]....
        /*0488*/ 	.word	0x00001a80
        /*048c*/ 	.word	0x00000003
        /*0490*/ 	.word	0x00000180
        /*0494*/ 	.short	0x0101
        /*0496*/ 	.byte	0xff
	.zero		1


	//   ....[55]....
        /*0498*/ 	.word	0x00001b80
        /*049c*/ 	.word	0x000000ff
        /*04a0*/ 	.word	0x00000068
        /*04a4*/ 	.short	0x010a
        /*04a6*/ 	.byte	0x08
	.zero		1


	//   ....[56]....
        /*04a8*/ 	.word	0x00001c50
        /*04ac*/ 	.word	0x000000ff
        /*04b0*/ 	.word	0x00000068
        /*04b4*/ 	.short	0x010a
        /*04b6*/ 	.byte	0x21
	.zero		1


	//   ....[57]....
        /*04b8*/ 	.word	0x00001e00
        /*04bc*/ 	.word	0x000000ff
        /*04c0*/ 	.word	0x00000068
        /*04c4*/ 	.short	0x010a
        /*04c6*/ 	.byte	0x08
	.zero		1


	//   ....[58]....
        /*04c8*/ 	.word	0x00001f20
        /*04cc*/ 	.word	0x000000ff
        /*04d0*/ 	.word	0x00000118
        /*04d4*/ 	.short	0x0101
        /*04d6*/ 	.byte	0x06
	.zero		1


	//   ....[59]....
        /*04d8*/ 	.word	0x00001f40
        /*04dc*/ 	.word	0x000000ff
        /*04e0*/ 	.word	0x00000068
        /*04e4*/ 	.short	0x010a
        /*04e6*/ 	.byte	0x08
	.zero		1


	//   ....[60]....
        /*04e8*/ 	.word	0x00001fc0
        /*04ec*/ 	.word	0x000000ff
        /*04f0*/ 	.word	0x00000068
        /*04f4*/ 	.short	0x010a
        /*04f6*/ 	.byte	0x11
	.zero		1


	//   ....[61]....
        /*04f8*/ 	.word	0x00002150
        /*04fc*/ 	.word	0x000000ff
        /*0500*/ 	.word	0x00000068
        /*0504*/ 	.short	0x010a
        /*0506*/ 	.byte	0x08
	.zero		1


	//   ....[62]....
        /*0508*/ 	.word	0x000022c0
        /*050c*/ 	.word	0x00000002
        /*0510*/ 	.word	0x00000120
        /*0514*/ 	.short	0x010a
        /*0516*/ 	.byte	0xff
	.zero		1


	//   ....[63]....
        /*0518*/ 	.word	0x00002380
        /*051c*/ 	.word	0x00000002
        /*0520*/ 	.word	0x00000000
        /*0524*/ 	.short	0x0101
        /*0526*/ 	.byte	0xff
	.zero		1


	//   ....[64]....
        /*0528*/ 	.word	0x000028e0
        /*052c*/ 	.word	0x000000ff
        /*0530*/ 	.word	0x00000000
        /*0534*/ 	.short	0x010a
        /*0536*/ 	.byte	0x04
	.zero		1


	//   ....[65]....
        /*0538*/ 	.word	0x00002970
        /*053c*/ 	.word	0x000000ff
        /*0540*/ 	.word	0x00000000
        /*0544*/ 	.short	0x010a
        /*0546*/ 	.byte	0x04
	.zero		1


	//   ....[66]....
        /*0548*/ 	.word	0x00002a00
        /*054c*/ 	.word	0x000000ff
        /*0550*/ 	.word	0x00000000
        /*0554*/ 	.short	0x010a
        /*0556*/ 	.byte	0x04
	.zero		1


	//   ....[67]....
        /*0558*/ 	.word	0x00002a90
        /*055c*/ 	.word	0x000000ff
        /*0560*/ 	.word	0x00000000
        /*0564*/ 	.short	0x010a
        /*0566*/ 	.byte	0x04
	.zero		1


	//   ....[68]....
        /*0568*/ 	.word	0x00002b20
        /*056c*/ 	.word	0x000000ff
        /*0570*/ 	.word	0x00000000
        /*0574*/ 	.short	0x010a
        /*0576*/ 	.byte	0x04
	.zero		1


	//   ....[69]....
        /*0578*/ 	.word	0x00002bb0
        /*057c*/ 	.word	0x000000ff
        /*0580*/ 	.word	0x00000000
        /*0584*/ 	.short	0x010a
        /*0586*/ 	.byte	0x04
	.zero		1


	//   ....[70]....
        /*0588*/ 	.word	0x00002c40
        /*058c*/ 	.word	0x000000ff
        /*0590*/ 	.word	0x00000000
        /*0594*/ 	.short	0x010a
        /*0596*/ 	.byte	0x04
	.zero		1


	//   ....[71]....
        /*0598*/ 	.word	0x00002cd0
        /*059c*/ 	.word	0x000000ff
        /*05a0*/ 	.word	0x00000000
        /*05a4*/ 	.short	0x010a
        /*05a6*/ 	.byte	0x04
	.zero		1


	//   ....[72]....
        /*05a8*/ 	.word	0x00002d60
        /*05ac*/ 	.word	0x000000ff
        /*05b0*/ 	.word	0x00000000
        /*05b4*/ 	.short	0x010a
        /*05b6*/ 	.byte	0x04
	.zero		1


	//   ....[73]....
        /*05b8*/ 	.word	0x00002df0
        /*05bc*/ 	.word	0x000000ff
        /*05c0*/ 	.word	0x00000000
        /*05c4*/ 	.short	0x010a
        /*05c6*/ 	.byte	0x04
	.zero		1


	//   ....[74]....
        /*05c8*/ 	.word	0x00002e80
        /*05cc*/ 	.word	0x000000ff
        /*05d0*/ 	.word	0x00000000
        /*05d4*/ 	.short	0x010a
        /*05d6*/ 	.byte	0x04
	.zero		1


	//   ....[75]....
        /*05d8*/ 	.word	0x00002f10
        /*05dc*/ 	.word	0x000000ff
        /*05e0*/ 	.word	0x00000000
        /*05e4*/ 	.short	0x010a
        /*05e6*/ 	.byte	0x04
	.zero		1


	//   ....[76]....
        /*05e8*/ 	.word	0x00002fb0
        /*05ec*/ 	.word	0x00000000
        /*05f0*/ 	.word	0x00000000
        /*05f4*/ 	.short	0x010a
        /*05f6*/ 	.byte	0xff
	.zero		1


	//   ....[77]....
        /*05f8*/ 	.word	0x000030e0
        /*05fc*/ 	.word	0x00000000
        /*0600*/ 	.word	0x00000180
        /*0604*/ 	.short	0x010a
        /*0606*/ 	.byte	0xff
	.zero		1


	//   ....[78]....
        /*0608*/ 	.word	0x00003150
        /*060c*/ 	.word	0x00000004
        /*0610*/ 	.word	0x00000000
        /*0614*/ 	.short	0x0101
        /*0616*/ 	.byte	0xff
	.zero		1


	//   ....[79]....
        /*0618*/ 	.word	0x00003170
        /*061c*/ 	.word	0x000000ff
        /*0620*/ 	.word	0x00000130
        /*0624*/ 	.short	0x010a
        /*0626*/ 	.byte	0x05
	.zero		1


	//   ....[80]....
        /*0628*/ 	.word	0x00003290
        /*062c*/ 	.word	0x00000000
        /*0630*/ 	.word	0x00000120
        /*0634*/ 	.short	0x010a
        /*0636*/ 	.byte	0xff
	.zero		1


	//   ....[81]....
        /*0638*/ 	.word	0x00003390
        /*063c*/ 	.word	0x00000000
        /*0640*/ 	.word	0x00000000
        /*0644*/ 	.short	0x0101
        /*0646*/ 	.byte	0xff
	.zero		1


	//   ....[82]....
        /*0648*/ 	.word	0x00003420
        /*064c*/ 	.word	0x000000ff
        /*0650*/ 	.word	0x00000130
        /*0654*/ 	.short	0x0106
        /*0656*/ 	.byte	0x05
	.zero		1


	//   ....[83]....
        /*0658*/ 	.word	0x00003440
        /*065c*/ 	.word	0x000000ff
        /*0660*/ 	.word	0x00000130
        /*0664*/ 	.short	0x010a
        /*0666*/ 	.byte	0x05
	.zero		1


	//   ....[84]....
        /*0668*/ 	.word	0x000034d0
        /*066c*/ 	.word	0x000000ff
        /*0670*/ 	.word	0x00000130
        /*0674*/ 	.short	0x0106
        /*0676*/ 	.byte	0x04
	.zero		1


	//   ....[85]....
        /*0678*/ 	.word	0x00003510
        /*067c*/ 	.word	0x00000000
        /*0680*/ 	.word	0x00000130
        /*0684*/ 	.short	0x010a
        /*0686*/ 	.byte	0xff
	.zero		1


	//   ....[86]....
        /*0688*/ 	.word	0x00003750
        /*068c*/ 	.word	0x000000ff
        /*0690*/ 	.word	0x00000008
        /*0694*/ 	.short	0x010a
        /*0696*/ 	.byte	0x04
	.zero		1


	//   ....[87]....
        /*0698*/ 	.word	0x00003770
        /*069c*/ 	.word	0x000000ff
        /*06a0*/ 	.word	0x00000008
        /*06a4*/ 	.short	0x010a
        /*06a6*/ 	.byte	0x04
	.zero		1


	//   ....[88]....
        /*06a8*/ 	.word	0x00003900
        /*06ac*/ 	.word	0x000000ff
        /*06b0*/ 	.word	0x00000008
        /*06b4*/ 	.short	0x010a
        /*06b6*/ 	.byte	0x04
	.zero		1


	//   ....[89]....
        /*06b8*/ 	.word	0x00003920
        /*06bc*/ 	.word	0x000000ff
        /*06c0*/ 	.word	0x00000008
        /*06c4*/ 	.short	0x010a
        /*06c6*/ 	.byte	0x04
	.zero		1


	//   ....[90]....
        /*06c8*/ 	.word	0x000039e0
        /*06cc*/ 	.word	0x000000ff
        /*06d0*/ 	.word	0x00000000
        /*06d4*/ 	.short	0x0101
        /*06d6*/ 	.byte	0x05
	.zero		1


	//   ....[91]....
        /*06d8*/ 	.word	0x00003d00
        /*06dc*/ 	.word	0x00000000
        /*06e0*/ 	.word	0x00000120
        /*06e4*/ 	.short	0x010a
        /*06e6*/ 	.byte	0xff
	.zero		1


	//   ....[92]....
        /*06e8*/ 	.word	0x00003dc0
        /*06ec*/ 	.word	0x00000000
        /*06f0*/ 	.word	0x00000000
        /*06f4*/ 	.short	0x0101
        /*06f6*/ 	.byte	0xff
	.zero		1


	//   ....[93]....
        /*06f8*/ 	.word	0x00003e80
        /*06fc*/ 	.word	0x000000ff
        /*0700*/ 	.word	0x00000000
        /*0704*/ 	.short	0x010a
        /*0706*/ 	.byte	0x06
	.zero		1


	//   ....[94]....
        /*0708*/ 	.word	0x00003e90
        /*070c*/ 	.word	0x000000ff
        /*0710*/ 	.word	0x00000160
        /*0714*/ 	.short	0x010a
        /*0716*/ 	.byte	0x07
	.zero		1


	//   ....[95]....
        /*0718*/ 	.word	0x00003f40
        /*071c*/ 	.word	0x000000ff
        /*0720*/ 	.word	0x00000000
        /*0724*/ 	.short	0x010a
        /*0726*/ 	.byte	0x06
	.zero		1


	//   ....[96]....
        /*0728*/ 	.word	0x00004070
        /*072c*/ 	.word	0x000000ff
        /*0730*/ 	.word	0x00000000
        /*0734*/ 	.short	0x010a
        /*0736*/ 	.byte	0x1e
	.zero		1


	//   ....[97]....
        /*0738*/ 	.word	0x00004370
        /*073c*/ 	.word	0x000000ff
        /*0740*/ 	.word	0x00000000
        /*0744*/ 	.short	0x010a
        /*0746*/ 	.byte	0x07
	.zero		1


	//   ....[98]....
        /*0748*/ 	.word	0x00004400
        /*074c*/ 	.word	0x000000ff
        /*0750*/ 	.word	0x00000000
        /*0754*/ 	.short	0x010a
        /*0756*/ 	.byte	0x07
	.zero		1


	//   ....[99]....
        /*0758*/ 	.word	0x00004490
        /*075c*/ 	.word	0x000000ff
        /*0760*/ 	.word	0x00000000
        /*0764*/ 	.short	0x010a
        /*0766*/ 	.byte	0x07
	.zero		1


	//   ....[100]....
        /*0768*/ 	.word	0x00004530
        /*076c*/ 	.word	0x00000000
        /*0770*/ 	.word	0x00000000
        /*0774*/ 	.short	0x010a
        /*0776*/ 	.byte	0xff
	.zero		1


	//   ....[101]....
        /*0778*/ 	.word	0x00004570
        /*077c*/ 	.word	0x00000000
        /*0780*/ 	.word	0x00000000
        /*0784*/ 	.short	0x010a
        /*0786*/ 	.byte	0xff
	.zero		1


	//   ....[102]....
        /*0788*/ 	.word	0x000045e0
        /*078c*/ 	.word	0x000000ff
        /*0790*/ 	.word	0x00000000
        /*0794*/ 	.short	0x0101
        /*0796*/ 	.byte	0x06
	.zero		1


	//   ....[103]....
        /*0798*/ 	.word	0x00004620
        /*079c*/ 	.word	0x000000ff
        /*07a0*/ 	.word	0x000001a0
        /*07a4*/ 	.short	0x010a
        /*07a6*/ 	.byte	0x05
	.zero		1


	//   ....[104]....
        /*07a8*/ 	.word	0x00004670
        /*07ac*/ 	.word	0x000000ff
        /*07b0*/ 	.word	0x00000000
        /*07b4*/ 	.short	0x0101
        /*07b6*/ 	.byte	0x06
	.zero		1


	//   ....[105]....
        /*07b8*/ 	.word	0x00004ac0
        /*07bc*/ 	.word	0x00000000
        /*07c0*/ 	.word	0x00000120
        /*07c4*/ 	.short	0x010a
        /*07c6*/ 	.byte	0xff
	.zero		1


	//   ....[106]....
        /*07c8*/ 	.word	0x00004b80
        /*07cc*/ 	.word	0x00000000
        /*07d0*/ 	.word	0x00000000
        /*07d4*/ 	.short	0x0101
        /*07d6*/ 	.byte	0xff
	.zero		1


	//   ....[107]....
        /*07d8*/ 	.word	0x00004ea0
        /*07dc*/ 	.word	0x000000ff
        /*07e0*/ 	.word	0x00000118
        /*07e4*/ 	.short	0x010a
        /*07e6*/ 	.byte	0x07
	.zero		1


	//   ....[108]....
        /*07e8*/ 	.word	0x00005090
        /*07ec*/ 	.word	0x000000ff
        /*07f0*/ 	.word	0x000000f0
        /*07f4*/ 	.short	0x010a
        /*07f6*/ 	.byte	0x07
	.zero		1


	//   ....[109]....
        /*07f8*/ 	.word	0x00005280
        /*07fc*/ 	.word	0x000000ff
        /*0800*/ 	.word	0x000000d0
        /*0804*/ 	.short	0x010b
        /*0806*/ 	.byte	0x07
	.zero		1


	//   ....[110]....
        /*0808*/ 	.word	0x00005290
        /*080c*/ 	.word	0x000000ff
        /*0810*/ 	.word	0x00000000
        /*0814*/ 	.short	0x0101
        /*0816*/ 	.byte	0x0e
	.zero		1


	//   ....[111]....
        /*0818*/ 	.word	0x000052b0
        /*081c*/ 	.word	0x000000ff
        /*0820*/ 	.word	0x000000f8
        /*0824*/ 	.short	0x010a
        /*0826*/ 	.byte	0x07
	.zero		1


	//   ....[112]....
        /*0828*/ 	.word	0x00005460
        /*082c*/ 	.word	0x000000ff
        /*0830*/ 	.word	0x000000d8
        /*0834*/ 	.short	0x010b
        /*0836*/ 	.byte	0x07
	.zero		1


	//   ....[113]....
        /*0838*/ 	.word	0x00005470
        /*083c*/ 	.word	0x000000ff
        /*0840*/ 	.word	0x00000000
        /*0844*/ 	.short	0x0101
        /*0846*/ 	.byte	0x0e
	.zero		1


	//   ....[114]....
        /*0848*/ 	.word	0x00005480
        /*084c*/ 	.word	0x000000ff
        /*0850*/ 	.word	0x00000100
        /*0854*/ 	.short	0x010a
        /*0856*/ 	.byte	0x07
	.zero		1


	//   ....[115]....
        /*0858*/ 	.word	0x000056b0
        /*085c*/ 	.word	0x000000ff
        /*0860*/ 	.word	0x000000e0
        /*0864*/ 	.short	0x010b
        /*0866*/ 	.byte	0x07
	.zero		1


	//   ....[116]....
        /*0868*/ 	.word	0x00005720
        /*086c*/ 	.word	0x000000ff
        /*0870*/ 	.word	0x00000000
        /*0874*/ 	.short	0x0101
        /*0876*/ 	.byte	0x0e
	.zero		1


	//   ....[117]....
        /*0878*/ 	.word	0x00005760
        /*087c*/ 	.word	0x000000ff
        /*0880*/ 	.word	0x00000108
        /*0884*/ 	.short	0x010a
        /*0886*/ 	.byte	0x07
	.zero		1


	//   ....[118]....
        /*0888*/ 	.word	0x00005990
        /*088c*/ 	.word	0x000000ff
        /*0890*/ 	.word	0x000000e8
        /*0894*/ 	.short	0x010b
        /*0896*/ 	.byte	0x07
	.zero		1


	//   ....[119]....
        /*0898*/ 	.word	0x000059b0
        /*089c*/ 	.word	0x000000ff
        /*08a0*/ 	.word	0x00000000
        /*08a4*/ 	.short	0x0101
        /*08a6*/ 	.byte	0x0d
	.zero		1


	//   ....[120]....
        /*08a8*/ 	.word	0x000059e0
        /*08ac*/ 	.word	0x000000ff
        /*08b0*/ 	.word	0x000000f0
        /*08b4*/ 	.short	0x010a
        /*08b6*/ 	.byte	0x07
	.zero		1


	//   ....[121]....
        /*08b8*/ 	.word	0x00005a00
        /*08bc*/ 	.word	0x000000ff
        /*08c0*/ 	.word	0x000000f8
        /*08c4*/ 	.short	0x010a
        /*08c6*/ 	.byte	0x07
	.zero		1


	//   ....[122]....
        /*08c8*/ 	.word	0x00005a20
        /*08cc*/ 	.word	0x000000ff
        /*08d0*/ 	.word	0x00000100
        /*08d4*/ 	.short	0x010a
        /*08d6*/ 	.byte	0x07
	.zero		1


	//   ....[123]....
        /*08d8*/ 	.word	0x00005a60
        /*08dc*/ 	.word	0x00000000
        /*08e0*/ 	.word	0x00000108
        /*08e4*/ 	.short	0x010a
        /*08e6*/ 	.byte	0xff
	.zero		1


	//   ....[124]....
        /*08e8*/ 	.word	0x00005db0
        /*08ec*/ 	.word	0x00000000
        /*08f0*/ 	.word	0x00000120
        /*08f4*/ 	.short	0x010a
        /*08f6*/ 	.byte	0xff
	.zero		1


	//   ....[125]....
        /*08f8*/ 	.word	0x00005ec0
        /*08fc*/ 	.word	0x00000000
        /*0900*/ 	.word	0x00000000
        /*0904*/ 	.short	0x0101
        /*0906*/ 	.byte	0xff
	.zero		1


	//   ....[126]....
        /*0908*/ 	.word	0x000068e0
        /*090c*/ 	.word	0x000000ff
        /*0910*/ 	.word	0x000000d0
        /*0914*/ 	.short	0x010a
        /*0916*/ 	.byte	0x30
	.zero		1


	//   ....[127]....
        /*0918*/ 	.word	0x00006920
        /*091c*/ 	.word	0x0000004a
        /*0920*/ 	.word	0x00000140
        /*0924*/ 	.short	0x010a
        /*0926*/ 	.byte	0xff
	.zero		1


	//   ....[128]....
        /*0928*/ 	.word	0x00006a30
        /*092c*/ 	.word	0x000000ff
        /*0930*/ 	.word	0x000000d0
        /*0934*/ 	.short	0x010a
        /*0936*/ 	.byte	0x30
	.zero		1


	//   ....[129]....
        /*0938*/ 	.word	0x00006b00
        /*093c*/ 	.word	0x0000004a
        /*0940*/ 	.word	0x00000140
        /*0944*/ 	.short	0x010a
        /*0946*/ 	.byte	0xff
	.zero		1


	//   ....[130]....
        /*0948*/ 	.word	0x000072b0
        /*094c*/ 	.word	0x00000000
        /*0950*/ 	.word	0x00000000
        /*0954*/ 	.short	0x0101
        /*0956*/ 	.byte	0xff
	.zero		1


	//   ....[131]....
        /*0958*/ 	.word	0x000072c0
        /*095c*/ 	.word	0x00000003
        /*0960*/ 	.word	0x000000d0
        /*0964*/ 	.short	0x010a
        /*0966*/ 	.byte	0xff
	.zero		1


	//   ....[132]....
        /*0968*/ 	.word	0x00007380
        /*096c*/ 	.word	0x00000003
        /*0970*/ 	.word	0x000000d0
        /*0974*/ 	.short	0x010a
        /*0976*/ 	.byte	0xff
	.zero		1


	//   ....[133]....
        /*0978*/ 	.word	0x00007b70
        /*097c*/ 	.word	0x00000052
        /*0980*/ 	.word	0x00000000
        /*0984*/ 	.short	0x0101
        /*0986*/ 	.byte	0xff
	.zero		1


	//   ....[134]....
        /*0988*/ 	.word	0x00007b90
        /*098c*/ 	.word	0x00000053
        /*0990*/ 	.word	0x000000d0
        /*0994*/ 	.short	0x010a
        /*0996*/ 	.byte	0xff
	.zero		1


	//   ....[135]....
        /*0998*/ 	.word	0x00007c40
        /*099c*/ 	.word	0x00000053
        /*09a0*/ 	.word	0x000000d0
        /*09a4*/ 	.short	0x010a
        /*09a6*/ 	.byte	0xff
	.zero		1


	//   ....[136]....
        /*09a8*/ 	.word	0x00008430
        /*09ac*/ 	.word	0x00000052
        /*09b0*/ 	.word	0x00000000
        /*09b4*/ 	.short	0x0101
        /*09b6*/ 	.byte	0xff
	.zero		1


	//   ....[137]....
        /*09b8*/ 	.word	0x00008450
        /*09bc*/ 	.word	0x00000058
        /*09c0*/ 	.word	0x000000d0
        /*09c4*/ 	.short	0x010a
        /*09c6*/ 	.byte	0xff
	.zero		1


	//   ....[138]....
        /*09c8*/ 	.word	0x00008500
        /*09cc*/ 	.word	0x00000058
        /*09d0*/ 	.word	0x000000d0
        /*09d4*/ 	.short	0x010a
        /*09d6*/ 	.byte	0xff
	.zero		1


	//   ....[139]....
        /*09d8*/ 	.word	0x000087b0
        /*09dc*/ 	.word	0x0000004a
        /*09e0*/ 	.word	0x00000000
        /*09e4*/ 	.short	0x0101
        /*09e6*/ 	.byte	0xff
	.zero		1


	//   ....[140]....
        /*09e8*/ 	.word	0x00008d40
        /*09ec*/ 	.word	0x00000002
        /*09f0*/ 	.word	0x00000000
        /*09f4*/ 	.short	0x0101
        /*09f6*/ 	.byte	0xff
	.zero		1


	//   ....[141]....
        /*09f8*/ 	.word	0x00008fb0
        /*09fc*/ 	.word	0x000000ff
        /*0a00*/ 	.word	0x00000000
        /*0a04*/ 	.short	0x0101
        /*0a06*/ 	.byte	0x04
	.zero		1


	//   ....[142]....
        /*0a08*/ 	.word	0x00008fd0
        /*0a0c*/ 	.word	0x00000003
        /*0a10*/ 	.word	0x00000190
        /*0a14*/ 	.short	0x010a
        /*0a16*/ 	.byte	0xff
	.zero		1


	//   ....[143]....
        /*0a18*/ 	.word	0x00009030
        /*0a1c*/ 	.word	0x00000002
        /*0a20*/ 	.word	0x00000068
        /*0a24*/ 	.short	0x010a
        /*0a26*/ 	.byte	0xff
	.zero		1


	//   ....[144]....
        /*0a28*/ 	.word	0x00009090
        /*0a2c*/ 	.word	0x00000002
        /*0a30*/ 	.word	0x00000068
        /*0a34*/ 	.short	0x010a
        /*0a36*/ 	.byte	0xff
	.zero		1


	//   ....[145]....
        /*0a38*/ 	.word	0x000090e0
        /*0a3c*/ 	.word	0x00000002
        /*0a40*/ 	.word	0x00000120
        /*0a44*/ 	.short	0x010a
        /*0a46*/ 	.byte	0xff
	.zero		1


	//   ....[146]....
        /*0a48*/ 	.word	0x00009140
        /*0a4c*/ 	.word	0x00000000
        /*0a50*/ 	.word	0x00000000
        /*0a54*/ 	.short	0x010a
        /*0a56*/ 	.byte	0xff
	.zero		1


	//   ....[147]....
        /*0a58*/ 	.word	0x000091a0
        /*0a5c*/ 	.word	0x00000000
        /*0a60*/ 	.word	0x00000000
        /*0a64*/ 	.short	0x010a
        /*0a66*/ 	.byte	0xff
	.zero		1


	//   ....[148]....
        /*0a68*/ 	.word	0x00009200
        /*0a6c*/ 	.word	0x00000000
        /*0a70*/ 	.word	0x00000000
        /*0a74*/ 	.short	0x010a
        /*0a76*/ 	.byte	0xff
	.zero		1


	//   ....[149]....
        /*0a78*/ 	.word	0x00009260
        /*0a7c*/ 	.word	0x00000000
        /*0a80*/ 	.word	0x00000000
        /*0a84*/ 	.short	0x010a
        /*0a86*/ 	.byte	0xff
	.zero		1


	//   ....[150]....
        /*0a88*/ 	.word	0x000092c0
        /*0a8c*/ 	.word	0x00000000
        /*0a90*/ 	.word	0x00000000
        /*0a94*/ 	.short	0x010a
        /*0a96*/ 	.byte	0xff
	.zero		1


	//   ....[151]....
        /*0a98*/ 	.word	0x00009320
        /*0a9c*/ 	.word	0x00000000
        /*0aa0*/ 	.word	0x00000000
        /*0aa4*/ 	.short	0x010a
        /*0aa6*/ 	.byte	0xff
	.zero		1


	//   ....[152]....
        /*0aa8*/ 	.word	0x00009380
        /*0aac*/ 	.word	0x00000000
        /*0ab0*/ 	.word	0x00000000
        /*0ab4*/ 	.short	0x010a
        /*0ab6*/ 	.byte	0xff
	.zero		1


	//   ....[153]....
        /*0ab8*/ 	.word	0x000093e0
        /*0abc*/ 	.word	0x00000000
        /*0ac0*/ 	.word	0x00000000
        /*0ac4*/ 	.short	0x010a
        /*0ac6*/ 	.byte	0xff
	.zero		1


	//   ....[154]....
        /*0ac8*/ 	.word	0x00009440
        /*0acc*/ 	.word	0x00000000
        /*0ad0*/ 	.word	0x00000000
        /*0ad4*/ 	.short	0x010a
        /*0ad6*/ 	.byte	0xff
	.zero		1


	//   ....[155]....
        /*0ad8*/ 	.word	0x000094a0
        /*0adc*/ 	.word	0x00000000
        /*0ae0*/ 	.word	0x00000000
        /*0ae4*/ 	.short	0x010a
        /*0ae6*/ 	.byte	0xff
	.zero		1


	//   ....[156]....
        /*0ae8*/ 	.word	0x00009500
        /*0aec*/ 	.word	0x00000000
        /*0af0*/ 	.word	0x00000000
        /*0af4*/ 	.short	0x010a
        /*0af6*/ 	.byte	0xff
	.zero		1


	//   ....[157]....
        /*0af8*/ 	.word	0x00009560
        /*0afc*/ 	.word	0x00000000
        /*0b00*/ 	.word	0x00000000
        /*0b04*/ 	.short	0x010a
        /*0b06*/ 	.byte	0xff
	.zero		1


	//   ....[158]....
        /*0b08*/ 	.word	0x000095b0
        /*0b0c*/ 	.word	0x00000000
        /*0b10*/ 	.word	0x00000180
        /*0b14*/ 	.short	0x010a
        /*0b16*/ 	.byte	0xff
	.zero		1


	//   ....[159]....
        /*0b18*/ 	.word	0x00009610
        /*0b1c*/ 	.word	0x00000000
        /*0b20*/ 	.word	0x00000130
        /*0b24*/ 	.short	0x010a
        /*0b26*/ 	.byte	0xff
	.zero		1


	//   ....[160]....
        /*0b28*/ 	.word	0x00009660
        /*0b2c*/ 	.word	0x00000000
        /*0b30*/ 	.word	0x00000120
        /*0b34*/ 	.short	0x010a
        /*0b36*/ 	.byte	0xff
	.zero		1


	//   ....[161]....
        /*0b38*/ 	.word	0x000096c0
        /*0b3c*/ 	.word	0x00000000
        /*0b40*/ 	.word	0x00000130
        /*0b44*/ 	.short	0x010a
        /*0b46*/ 	.byte	0xff
	.zero		1


	//   ....[162]....
        /*0b48*/ 	.word	0x00009720
        /*0b4c*/ 	.word	0x00000004
        /*0b50*/ 	.word	0x00000008
        /*0b54*/ 	.short	0x010a
        /*0b56*/ 	.byte	0xff
	.zero		1


	//   ....[163]....
        /*0b58*/ 	.word	0x00009800
        /*0b5c*/ 	.word	0x00000002
        /*0b60*/ 	.word	0x00000008
        /*0b64*/ 	.short	0x010a
        /*0b66*/ 	.byte	0xff
	.zero		1


	//   ....[164]....
        /*0b68*/ 	.word	0x00009850
        /*0b6c*/ 	.word	0x00000000
        /*0b70*/ 	.word	0x00000120
        /*0b74*/ 	.short	0x010a
        /*0b76*/ 	.byte	0xff
	.zero		1


	//   ....[165]....
        /*0b78*/ 	.word	0x000098b0
        /*0b7c*/ 	.word	0x00000000
        /*0b80*/ 	.word	0x00000160
        /*0b84*/ 	.short	0x010a
        /*0b86*/ 	.byte	0xff
	.zero		1


	//   ....[166]....
        /*0b88*/ 	.word	0x00009910
        /*0b8c*/ 	.word	0x00000000
        /*0b90*/ 	.word	0x00000000
        /*0b94*/ 	.short	0x010a
        /*0b96*/ 	.byte	0xff
	.zero		1


	//   ....[167]....
        /*0b98*/ 	.word	0x00009970
        /*0b9c*/ 	.word	0x00000000
        /*0ba0*/ 	.word	0x00000000
        /*0ba4*/ 	.short	0x010a
        /*0ba6*/ 	.byte	0xff
	.zero		1


	//   ....[168]....
        /*0ba8*/ 	.word	0x000099d0
        /*0bac*/ 	.word	0x00000000
        /*0bb0*/ 	.word	0x00000000
        /*0bb4*/ 	.short	0x010a
        /*0bb6*/ 	.byte	0xff
	.zero		1


	//   ....[169]....
        /*0bb8*/ 	.word	0x00009a30
        /*0bbc*/ 	.word	0x00000000
        /*0bc0*/ 	.word	0x00000000
        /*0bc4*/ 	.short	0x010a
        /*0bc6*/ 	.byte	0xff
	.zero		1


	//   ....[170]....
        /*0bc8*/ 	.word	0x00009a90
        /*0bcc*/ 	.word	0x00000000
        /*0bd0*/ 	.word	0x000001a0
        /*0bd4*/ 	.short	0x010a
        /*0bd6*/ 	.byte	0xff
	.zero		1


	//   ....[171]....
        /*0bd8*/ 	.word	0x00009ae0
        /*0bdc*/ 	.word	0x00000000
        /*0be0*/ 	.word	0x00000120
        /*0be4*/ 	.short	0x010a
        /*0be6*/ 	.byte	0xff
	.zero		1


	//   ....[172]....
        /*0be8*/ 	.word	0x00009b40
        /*0bec*/ 	.word	0x00000000
        /*0bf0*/ 	.word	0x00000118
        /*0bf4*/ 	.short	0x010a
        /*0bf6*/ 	.byte	0xff
	.zero		1


	//   ....[173]....
        /*0bf8*/ 	.word	0x00009ba0
        /*0bfc*/ 	.word	0x00000003
        /*0c00*/ 	.word	0x000000f0
        /*0c04*/ 	.short	0x010a
        /*0c06*/ 	.byte	0xff
	.zero		1


	//   ....[174]....
        /*0c08*/ 	.word	0x00009c00
        /*0c0c*/ 	.word	0x00000003
        /*0c10*/ 	.word	0x000000f8
        /*0c14*/ 	.short	0x010a
        /*0c16*/ 	.byte	0xff
	.zero		1


	//   ....[175]....
        /*0c18*/ 	.word	0x00009c60
        /*0c1c*/ 	.word	0x00000003
        /*0c20*/ 	.word	0x00000100
        /*0c24*/ 	.short	0x010a
        /*0c26*/ 	.byte	0xff
	.zero		1


	//   ....[176]....
        /*0c28*/ 	.word	0x00009cc0
        /*0c2c*/ 	.word	0x00000003
        /*0c30*/ 	.word	0x00000108
        /*0c34*/ 	.short	0x010a
        /*0c36*/ 	.byte	0xff
	.zero		1


	//   ....[177]....
        /*0c38*/ 	.word	0x00009d20
        /*0c3c*/ 	.word	0x00000000
        /*0c40*/ 	.word	0x000000f0
        /*0c44*/ 	.short	0x010a
        /*0c46*/ 	.byte	0xff
	.zero		1


	//   ....[178]....
        /*0c48*/ 	.word	0x00009d80
        /*0c4c*/ 	.word	0x00000000
        /*0c50*/ 	.word	0x000000f8
        /*0c54*/ 	.short	0x010a
        /*0c56*/ 	.byte	0xff
	.zero		1


	//   ....[179]....
        /*0c58*/ 	.word	0x00009de0
        /*0c5c*/ 	.word	0x00000000
        /*0c60*/ 	.word	0x00000100
        /*0c64*/ 	.short	0x010a
        /*0c66*/ 	.byte	0xff
	.zero		1


	//   ....[180]....
        /*0c68*/ 	.word	0x00009e30
        /*0c6c*/ 	.word	0x00000000
        /*0c70*/ 	.word	0x00000120
        /*0c74*/ 	.short	0x010a
        /*0c76*/ 	.byte	0xff
	.zero		1


	//   ....[181]....
        /*0c78*/ 	.word	0x00009e90
        /*0c7c*/ 	.word	0x00000000
        /*0c80*/ 	.word	0x000000d0
        /*0c84*/ 	.short	0x010a
        /*0c86*/ 	.byte	0xff
	.zero		1


	//   ....[182]....
        /*0c88*/ 	.word	0x00009ee0
        /*0c8c*/ 	.word	0x0000004a
        /*0c90*/ 	.word	0x00000140
        /*0c94*/ 	.short	0x010a
        /*0c96*/ 	.byte	0xff
	.zero		1


	//   ....[183]....
        /*0c98*/ 	.word	0x00009f30
        /*0c9c*/ 	.word	0x00000003
        /*0ca0*/ 	.word	0x000000d0
        /*0ca4*/ 	.short	0x010a
        /*0ca6*/ 	.byte	0xff
	.zero		1


	//   ....[184]....
        /*0ca8*/ 	.word	0x00009f80
        /*0cac*/ 	.word	0x00000053
        /*0cb0*/ 	.word	0x000000d0
        /*0cb4*/ 	.short	0x010a
        /*0cb6*/ 	.byte	0xff
	.zero		1


	//   ....[185]....
        /*0cb8*/ 	.word	0x00009fd0
        /*0cbc*/ 	.word	0x00000058
        /*0cc0*/ 	.word	0x000000d0
        /*0cc4*/ 	.short	0x010a
        /*0cc6*/ 	.byte	0xff
	.zero		1


	//----- nvinfo : EIATTR_NUM_MBARRIERS
	.align		4
.L_47:
        /*0cc8*/ 	.byte	0x03, 0x38
        /*0cca*/ 	.short	0x0035


	//----- nvinfo : EIATTR_EXIT_INSTR_OFFSETS
	.align		4
        /*0ccc*/ 	.byte	0x04, 0x1c
        /*0cce*/ 	.short	(.L_49 - .L_48)


	//   ....[0]....
.L_48:
        /*0cd0*/ 	.word	0x00002fe0


	//   ....[1]....
        /*0cd4*/ 	.word	0x000034e0


	//   ....[2]....
        /*0cd8*/ 	.word	0x00003540


	//   ....[3]....
        /*0cdc*/ 	.word	0x000048a0


	//   ....[4]....
        /*0ce0*/ 	.word	0x00005a90


	//   ....[5]....
        /*0ce4*/ 	.word	0x00005ad0


	//   ....[6]....
        /*0ce8*/ 	.word	0x00008ea0


	//   ....[7]....
        /*0cec*/ 	.word	0x00008f20


	//   ....[8]....
        /*0cf0*/ 	.word	0x00008f50


	//   ....[9]....
        /*0cf4*/ 	.word	0x00008fc0


	//----- nvinfo : EIATTR_MAX_THREADS
	.align		4
.L_49:
        /*0cf8*/ 	.byte	0x04, 0x05
        /*0cfa*/ 	.short	(.L_51 - .L_50)
.L_50:
        /*0cfc*/ 	.word	0x00000100
        /*0d00*/ 	.word	0x00000001
        /*0d04*/ 	.word	0x00000001


	//----- nvinfo : EIATTR_CRS_STACK_SIZE
	.align		4
.L_51:
        /*0d08*/ 	.byte	0x04, 0x1e
        /*0d0a*/ 	.short	(.L_53 - .L_52)
.L_52:
        /*0d0c*/ 	.word	0x00000000


	//----- nvinfo : EIATTR_CBANK_PARAM_SIZE
	.align		4
.L_53:
        /*0d10*/ 	.byte	0x03, 0x19
        /*0d12*/ 	.short	0x0800


	//----- nvinfo : EIATTR_PARAM_CBANK
	.align		4
        /*0d14*/ 	.byte	0x04, 0x0a
        /*0d16*/ 	.short	(.L_55 - .L_54)
	.align		4
.L_54:
        /*0d18*/ 	.word	index@(.nv.constant0._ZN7cutlass13device_kernelINS_4gemm6kernel13GemmUniversalIN4cute5tupleIJiiiiEEENS1_10collective13CollectiveMmaINS1_35MainloopSm100TmaUmmaWarpSpecializedILi13ELi2ELi4ENS5_IJNS4_1CILi4EEENSA_ILi1EEESC_EEEEENS5_IJNSA_ILi128EEESF_NSA_ILi64EEEEEENS_6half_tENS5_IJSC_llEEESI_SJ_NS4_8TiledMMAINS4_8MMA_AtomIJNS4_26SM100_MMA_F16BF16_2x1SM_SSISI_SI_fLi128ELi128ELNS4_4UMMA5MajorE1ELSO_1ELNSN_7ScaleInE0ELSP_0EEEEEENS4_6LayoutINS5_IJSC_SC_SC_EEENS5_IJNSA_ILi0EEESU_SU_EEEEENS5_IJNS4_10UnderscoreESX_SX_EEEEENS4_18SM100_TMA_2SM_LOADENS4_14ComposedLayoutINS4_7SwizzleILi3ELi4ELi3EEENS4_18smem_ptr_flag_bitsILi16EEENSS_INS5_IJSG_NSA_ILi8EEEEEENS5_IJSC_SG_EEEEEEEvNS4_8identityENS4_28SM100_TMA_2SM_LOAD_MULTICASTES1A_vS1B_EENS_8epilogue10collective18CollectiveEpilogueINS1E_23Sm100TmaWarpSpecializedILi4ELi2ELi16ELb1ELb0EEEJNS5_IJSG_SF_SG_EEENS5_IJNSS_ISG_SC_EENSS_INS5_IJNSA_ILi16EEENSA_ILi2EEEEEES18_EEEEESI_NS5_IJlSC_lEEESI_S1Q_NS1E_6fusion15FusionCallbacksIS1I_NS1R_17LinearCombinationISI_fSI_fLNS_15FloatRoundStyleE2EEES1J_S1P_JEEENS4_5SM1004TMEM4LOAD26SM100_TMEM_LOAD_32dp32b16xENS4_13SM90_TMA_LOADENS11_INS12_ILi1ELi4ELi3EEES15_NSS_INS5_IJS16_S1L_EEENS5_IJS1L_SC_EEEEEEENS4_39AutoVectorizingCopyWithAssumedAlignmentILi128EEENS4_14SM90_TMA_STOREES26_S28_S28_EEEvvEEEEvNT_6ParamsE)
        /*0d1c*/ 	.short	0x0380
        /*0d1e*/ 	.short	0x0800


	//----- nvinfo : EIATTR_SW_WAR
	.align		4
.L_55:
        /*0d20*/ 	.byte	0x04, 0x36
        /*0d22*/ 	.short	(.L_57 - .L_56)
.L_56:
        /*0d24*/ 	.word	0x00000008
.L_57:


//--------------------- .nv.callgraph             --------------------------
	.section	.nv.callgraph,"",@"SHT_CUDA_CALLGRAPH"
	.align	4
	.sectionentsize	8
	.align		4
        /*0000*/ 	.word	0x00000000
	.align		4
        /*0004*/ 	.word	0xffffffff
	.align		4
        /*0008*/ 	.word	index@(_ZN7cutlass13device_kernelINS_4gemm6kernel13GemmUniversalIN4cute5tupleIJiiiiEEENS1_10collective13CollectiveMmaINS1_35MainloopSm100TmaUmmaWarpSpecializedILi13ELi2ELi4ENS5_IJNS4_1CILi4EEENSA_ILi1EEESC_EEEEENS5_IJNSA_ILi128EEESF_NSA_ILi64EEEEEENS_6half_tENS5_IJSC_llEEESI_SJ_NS4_8TiledMMAINS4_8MMA_AtomIJNS4_26SM100_MMA_F16BF16_2x1SM_SSISI_SI_fLi128ELi128ELNS4_4UMMA5MajorE1ELSO_1ELNSN_7ScaleInE0ELSP_0EEEEEENS4_6LayoutINS5_IJSC_SC_SC_EEENS5_IJNSA_ILi0EEESU_SU_EEEEENS5_IJNS4_10UnderscoreESX_SX_EEEEENS4_18SM100_TMA_2SM_LOADENS4_14ComposedLayoutINS4_7SwizzleILi3ELi4ELi3EEENS4_18smem_ptr_flag_bitsILi16EEENSS_INS5_IJSG_NSA_ILi8EEEEEENS5_IJSC_SG_EEEEEEEvNS4_8identityENS4_28SM100_TMA_2SM_LOAD_MULTICASTES1A_vS1B_EENS_8epilogue10collective18CollectiveEpilogueINS1E_23Sm100TmaWarpSpecializedILi4ELi2ELi16ELb1ELb0EEEJNS5_IJSG_SF_SG_EEENS5_IJNSS_ISG_SC_EENSS_INS5_IJNSA_ILi16EEENSA_ILi2EEEEEES18_EEEEESI_NS5_IJlSC_lEEESI_S1Q_NS1E_6fusion15FusionCallbacksIS1I_NS1R_17LinearCombinationISI_fSI_fLNS_15FloatRoundStyleE2EEES1J_S1P_JEEENS4_5SM1004TMEM4LOAD26SM100_TMEM_LOAD_32dp32b16xENS4_13SM90_TMA_LOADENS11_INS12_ILi1ELi4ELi3EEES15_NSS_INS5_IJS16_S1L_EEENS5_IJS1L_SC_EEEEEEENS4_39AutoVectorizingCopyWithAssumedAlignmentILi128EEENS4_14SM90_TMA_STOREES26_S28_S28_EEEvvEEEEvNT_6ParamsE)
	.align		4
        /*000c*/ 	.word	index@(__assertfail)
	.align		4
        /*0010*/ 	.word	0x00000000
	.align		4
        /*0014*/ 	.word	0xfffffffe
	.align		4
        /*0018*/ 	.word	0x00000000
	.align		4
        /*001c*/ 	.word	0xfffffffd
	.align		4
        /*0020*/ 	.word	0x00000000
	.align		4
        /*0024*/ 	.word	0xfffffffc


//--------------------- .nv.constant4             --------------------------
	.section	.nv.constant4,"a",@progbits
	.align	8
	.align		8
.nv.constant4:
        /*0000*/ 	.dword	__assertfail
	.align		8
        /*0008*/ 	.dword	__unnamed_1
	.align		8
        /*0010*/ 	.dword	__unnamed_2
	.align		8
        /*0018*/ 	.dword	_ZN40_INTERNAL_5163d4a1_4_k_cu_e87c31c1_371174cuda3std3__45__cpo5beginE
	.align		8
        /*0020*/ 	.dword	_ZN40_INTERNAL_5163d4a1_4_k_cu_e87c31c1_371174cuda3std3__45__cpo3endE
	.align		8
        /*0028*/ 	.dword	_ZN40_INTERNAL_5163d4a1_4_k_cu_e87c31c1_371174cuda3std3__45__cpo6cbeginE
	.align		8
        /*0030*/ 	.dword	_ZN40_INTERNAL_5163d4a1_4_k_cu_e87c31c1_371174cuda3std3__45__cpo4cendE
	.align		8
        /*0038*/ 	.dword	_ZN40_INTERNAL_5163d4a1_4_k_cu_e87c31c1_371174cuda3std3__442_GLOBAL__N__5163d4a1_4_k_cu_e87c31c1_371176ignoreE
	.align		8
        /*0040*/ 	.dword	_ZN40_INTERNAL_5163d4a1_4_k_cu_e87c31c1_371174cuda3std3__419piecewise_constructE
	.align		8
        /*0048*/ 	.dword	_ZN40_INTERNAL_5163d4a1_4_k_cu_e87c31c1_371174cuda3std3__48in_placeE
	.align		8
        /*0050*/ 	.dword	_ZN40_INTERNAL_5163d4a1_4_k_cu_e87c31c1_371174cuda3std6ranges3__45__cpo4swapE
	.align		8
        /*0058*/ 	.dword	_ZN40_INTERNAL_5163d4a1_4_k_cu_e87c31c1_371174cuda3std6ranges3__45__cpo9iter_moveE
	.align		8
        /*0060*/ 	.dword	_ZN40_INTERNAL_5163d4a1_4_k_cu_e87c31c1_371174cute7productE
	.align		8
        /*0068*/ 	.dword	_ZN40_INTERNAL_5163d4a1_4_k_cu_e87c31c1_371174cute1_E
	.align		8
        /*0070*/ 	.dword	$str$25
	.align		8
        /*0078*/ 	.dword	$str$26
	.align		8
        /*0080*/ 	.dword	$str$27
	.align		8
        /*0088*/ 	.dword	$str$28


//--------------------- .text._ZN7cutlass13device_kernelINS_4gemm6kernel13GemmUniversalIN4cute5tupleIJiiiiEEENS1_10collective13CollectiveMmaINS1_35MainloopSm100TmaUmmaWarpSpecializedILi13ELi2ELi4ENS5_IJNS4_1CILi4EEENSA_ILi1EEESC_EEEEENS5_IJNSA_ILi128EEESF_NSA_ILi64EEEEEENS_6half_tENS5_IJSC_llEEESI_SJ_NS4_8TiledMMAINS4_8MMA_AtomIJNS4_26SM100_MMA_F16BF16_2x1SM_SSISI_SI_fLi128ELi128ELNS4_4UMMA5MajorE1ELSO_1ELNSN_7ScaleInE0ELSP_0EEEEEENS4_6LayoutINS5_IJSC_SC_SC_EEENS5_IJNSA_ILi0EEESU_SU_EEEEENS5_IJNS4_10UnderscoreESX_SX_EEEEENS4_18SM100_TMA_2SM_LOADENS4_14ComposedLayoutINS4_7SwizzleILi3ELi4ELi3EEENS4_18smem_ptr_flag_bitsILi16EEENSS_INS5_IJSG_NSA_ILi8EEEEEENS5_IJSC_SG_EEEEEEEvNS4_8identityENS4_28SM100_TMA_2SM_LOAD_MULTICASTES1A_vS1B_EENS_8epilogue10collective18CollectiveEpilogueINS1E_23Sm100TmaWarpSpecializedILi4ELi2ELi16ELb1ELb0EEEJNS5_IJSG_SF_SG_EEENS5_IJNSS_ISG_SC_EENSS_INS5_IJNSA_ILi16EEENSA_ILi2EEEEEES18_EEEEESI_NS5_IJlSC_lEEESI_S1Q_NS1E_6fusion15FusionCallbacksIS1I_NS1R_17LinearCombinationISI_fSI_fLNS_15FloatRoundStyleE2EEES1J_S1P_JEEENS4_5SM1004TMEM4LOAD26SM100_TMEM_LOAD_32dp32b16xENS4_13SM90_TMA_LOADENS11_INS12_ILi1ELi4ELi3EEES15_NSS_INS5_IJS16_S1L_EEENS5_IJS1L_SC_EEEEEEENS4_39AutoVectorizingCopyWithAssumedAlignmentILi128EEENS4_14SM90_TMA_STOREES26_S28_S28_EEEvvEEEEvNT_6ParamsE --------------------------
	.section	.text._ZN7cutlass13device_kernelINS_4gemm6kernel13GemmUniversalIN4cute5tupleIJiiiiEEENS1_10collective13CollectiveMmaINS1_35MainloopSm100TmaUmmaWarpSpecializedILi13ELi2ELi4ENS5_IJNS4_1CILi4EEENSA_ILi1EEESC_EEEEENS5_IJNSA_ILi128EEESF_NSA_ILi64EEEEEENS_6half_tENS5_IJSC_llEEESI_SJ_NS4_8TiledMMAINS4_8MMA_AtomIJNS4_26SM100_MMA_F16BF16_2x1SM_SSISI_SI_fLi128ELi128ELNS4_4UMMA5MajorE1ELSO_1ELNSN_7ScaleInE0ELSP_0EEEEEENS4_6LayoutINS5_IJSC_SC_SC_EEENS5_IJNSA_ILi0EEESU_SU_EEEEENS5_IJNS4_10UnderscoreESX_SX_EEEEENS4_18SM100_TMA_2SM_LOADENS4_14ComposedLayoutINS4_7SwizzleILi3ELi4ELi3EEENS4_18smem_ptr_flag_bitsILi16EEENSS_INS5_IJSG_NSA_ILi8EEEEEENS5_IJSC_SG_EEEEEEEvNS4_8identityENS4_28SM100_TMA_2SM_LOAD_MULTICASTES1A_vS1B_EENS_8epilogue10collective18CollectiveEpilogueINS1E_23Sm100TmaWarpSpecializedILi4ELi2ELi16ELb1ELb0EEEJNS5_IJSG_SF_SG_EEENS5_IJNSS_ISG_SC_EENSS_INS5_IJNSA_ILi16EEENSA_ILi2EEEEEES18_EEEEESI_NS5_IJlSC_lEEESI_S1Q_NS1E_6fusion15FusionCallbacksIS1I_NS1R_17LinearCombinationISI_fSI_fLNS_15FloatRoundStyleE2EEES1J_S1P_JEEENS4_5SM1004TMEM4LOAD26SM100_TMEM_LOAD_32dp32b16xENS4_13SM90_TMA_LOADENS11_INS12_ILi1ELi4ELi3EEES15_NSS_INS5_IJS16_S1L_EEENS5_IJS1L_SC_EEEEEEENS4_39AutoVectorizingCopyWithAssumedAlignmentILi128EEENS4_14SM90_TMA_STOREES26_S28_S28_EEEvvEEEEvNT_6ParamsE,"ax",@progbits
	.align	128
.text._ZN7cutlass13device_kernelINS_4gemm6kernel13GemmUniversalIN4cute5tupleIJiiiiEEENS1_10collective13CollectiveMmaINS1_35MainloopSm100TmaUmmaWarpSpecializedILi13ELi2ELi4ENS5_IJNS4_1CILi4EEENSA_ILi1EEESC_EEEEENS5_IJNSA_ILi128EEESF_NSA_ILi64EEEEEENS_6half_tENS5_IJSC_llEEESI_SJ_NS4_8TiledMMAINS4_8MMA_AtomIJNS4_26SM100_MMA_F16BF16_2x1SM_SSISI_SI_fLi128ELi128ELNS4_4UMMA5MajorE1ELSO_1ELNSN_7ScaleInE0ELSP_0EEEEEENS4_6LayoutINS5_IJSC_SC_SC_EEENS5_IJNSA_ILi0EEESU_SU_EEEEENS5_IJNS4_10UnderscoreESX_SX_EEEEENS4_18SM100_TMA_2SM_LOADENS4_14ComposedLayoutINS4_7SwizzleILi3ELi4ELi3EEENS4_18smem_ptr_flag_bitsILi16EEENSS_INS5_IJSG_NSA_ILi8EEEEEENS5_IJSC_SG_EEEEEEEvNS4_8identityENS4_28SM100_TMA_2SM_LOAD_MULTICASTES1A_vS1B_EENS_8epilogue10collective18CollectiveEpilogueINS1E_23Sm100TmaWarpSpecializedILi4ELi2ELi16ELb1ELb0EEEJNS5_IJSG_SF_SG_EEENS5_IJNSS_ISG_SC_EENSS_INS5_IJNSA_ILi16EEENSA_ILi2EEEEEES18_EEEEESI_NS5_IJlSC_lEEESI_S1Q_NS1E_6fusion15FusionCallbacksIS1I_NS1R_17LinearCombinationISI_fSI_fLNS_15FloatRoundStyleE2EEES1J_S1P_JEEENS4_5SM1004TMEM4LOAD26SM100_TMEM_LOAD_32dp32b16xENS4_13SM90_TMA_LOADENS11_INS12_ILi1ELi4ELi3EEES15_NSS_INS5_IJS16_S1L_EEENS5_IJS1L_SC_EEEEEEENS4_39AutoVectorizingCopyWithAssumedAlignmentILi128EEENS4_14SM90_TMA_STOREES26_S28_S28_EEEvvEEEEvNT_6ParamsE:
        .type           _ZN7cutlass13device_kernelINS_4gemm6kernel13GemmUniversalIN4cute5tupleIJiiiiEEENS1_10collective13CollectiveMmaINS1_35MainloopSm100TmaUmmaWarpSpecializedILi13ELi2ELi4ENS5_IJNS4_1CILi4EEENSA_ILi1EEESC_EEEEENS5_IJNSA_ILi128EEESF_NSA_ILi64EEEEEENS_6half_tENS5_IJSC_llEEESI_SJ_NS4_8TiledMMAINS4_8MMA_AtomIJNS4_26SM100_MMA_F16BF16_2x1SM_SSISI_SI_fLi128ELi128ELNS4_4UMMA5MajorE1ELSO_1ELNSN_7ScaleInE0ELSP_0EEEEEENS4_6LayoutINS5_IJSC_SC_SC_EEENS5_IJNSA_ILi0EEESU_SU_EEEEENS5_IJNS4_10UnderscoreESX_SX_EEEEENS4_18SM100_TMA_2SM_LOADENS4_14ComposedLayoutINS4_7SwizzleILi3ELi4ELi3EEENS4_18smem_ptr_flag_bitsILi16EEENSS_INS5_IJSG_NSA_ILi8EEEEEENS5_IJSC_SG_EEEEEEEvNS4_8identityENS4_28SM100_TMA_2SM_LOAD_MULTICASTES1A_vS1B_EENS_8epilogue10collective18CollectiveEpilogueINS1E_23Sm100TmaWarpSpecializedILi4ELi2ELi16ELb1ELb0EEEJNS5_IJSG_SF_SG_EEENS5_IJNSS_ISG_SC_EENSS_INS5_IJNSA_ILi16EEENSA_ILi2EEEEEES18_EEEEESI_NS5_IJlSC_lEEESI_S1Q_NS1E_6fusion15FusionCallbacksIS1I_NS1R_17LinearCombinationISI_fSI_fLNS_15FloatRoundStyleE2EEES1J_S1P_JEEENS4_5SM1004TMEM4LOAD26SM100_TMEM_LOAD_32dp32b16xENS4_13SM90_TMA_LOADENS11_INS12_ILi1ELi4ELi3EEES15_NSS_INS5_IJS16_S1L_EEENS5_IJS1L_SC_EEEEEEENS4_39AutoVectorizingCopyWithAssumedAlignmentILi128EEENS4_14SM90_TMA_STOREES26_S28_S28_EEEvvEEEEvNT_6ParamsE,@function
        .size           _ZN7cutlass13device_kernelINS_4gemm6kernel13GemmUniversalIN4cute5tupleIJiiiiEEENS1_10collective13CollectiveMmaINS1_35MainloopSm100TmaUmmaWarpSpecializedILi13ELi2ELi4ENS5_IJNS4_1CILi4EEENSA_ILi1EEESC_EEEEENS5_IJNSA_ILi128EEESF_NSA_ILi64EEEEEENS_6half_tENS5_IJSC_llEEESI_SJ_NS4_8TiledMMAINS4_8MMA_AtomIJNS4_26SM100_MMA_F16BF16_2x1SM_SSISI_SI_fLi128ELi128ELNS4_4UMMA5MajorE1ELSO_1ELNSN_7ScaleInE0ELSP_0EEEEEENS4_6LayoutINS5_IJSC_SC_SC_EEENS5_IJNSA_ILi0EEESU_SU_EEEEENS5_IJNS4_10UnderscoreESX_SX_EEEEENS4_18SM100_TMA_2SM_LOADENS4_14ComposedLayoutINS4_7SwizzleILi3ELi4ELi3EEENS4_18smem_ptr_flag_bitsILi16EEENSS_INS5_IJSG_NSA_ILi8EEEEEENS5_IJSC_SG_EEEEEEEvNS4_8identityENS4_28SM100_TMA_2SM_LOAD_MULTICASTES1A_vS1B_EENS_8epilogue10collective18CollectiveEpilogueINS1E_23Sm100TmaWarpSpecializedILi4ELi2ELi16ELb1ELb0EEEJNS5_IJSG_SF_SG_EEENS5_IJNSS_ISG_SC_EENSS_INS5_IJNSA_ILi16EEENSA_ILi2EEEEEES18_EEEEESI_NS5_IJlSC_lEEESI_S1Q_NS1E_6fusion15FusionCallbacksIS1I_NS1R_17LinearCombinationISI_fSI_fLNS_15FloatRoundStyleE2EEES1J_S1P_JEEENS4_5SM1004TMEM4LOAD26SM100_TMEM_LOAD_32dp32b16xENS4_13SM90_TMA_LOADENS11_INS12_ILi1ELi4ELi3EEES15_NSS_INS5_IJS16_S1L_EEENS5_IJS1L_SC_EEEEEEENS4_39AutoVectorizingCopyWithAssumedAlignmentILi128EEENS4_14SM90_TMA_STOREES26_S28_S28_EEEvvEEEEvNT_6ParamsE,(.L_x_225 - _ZN7cutlass13device_kernelINS_4gemm6kernel13GemmUniversalIN4cute5tupleIJiiiiEEENS1_10collective13CollectiveMmaINS1_35MainloopSm100TmaUmmaWarpSpecializedILi13ELi2ELi4ENS5_IJNS4_1CILi4EEENSA_ILi1EEESC_EEEEENS5_IJNSA_ILi128EEESF_NSA_ILi64EEEEEENS_6half_tENS5_IJSC_llEEESI_SJ_NS4_8TiledMMAINS4_8MMA_AtomIJNS4_26SM100_MMA_F16BF16_2x1SM_SSISI_SI_fLi128ELi128ELNS4_4UMMA5MajorE1ELSO_1ELNSN_7ScaleInE0ELSP_0EEEEEENS4_6LayoutINS5_IJSC_SC_SC_EEENS5_IJNSA_ILi0EEESU_SU_EEEEENS5_IJNS4_10UnderscoreESX_SX_EEEEENS4_18SM100_TMA_2SM_LOADENS4_14ComposedLayoutINS4_7SwizzleILi3ELi4ELi3EEENS4_18smem_ptr_flag_bitsILi16EEENSS_INS5_IJSG_NSA_ILi8EEEEEENS5_IJSC_SG_EEEEEEEvNS4_8identityENS4_28SM100_TMA_2SM_LOAD_MULTICASTES1A_vS1B_EENS_8epilogue10collective18CollectiveEpilogueINS1E_23Sm100TmaWarpSpecializedILi4ELi2ELi16ELb1ELb0EEEJNS5_IJSG_SF_SG_EEENS5_IJNSS_ISG_SC_EENSS_INS5_IJNSA_ILi16EEENSA_ILi2EEEEEES18_EEEEESI_NS5_IJlSC_lEEESI_S1Q_NS1E_6fusion15FusionCallbacksIS1I_NS1R_17LinearCombinationISI_fSI_fLNS_15FloatRoundStyleE2EEES1J_S1P_JEEENS4_5SM1004TMEM4LOAD26SM100_TMEM_LOAD_32dp32b16xENS4_13SM90_TMA_LOADENS11_INS12_ILi1ELi4ELi3EEES15_NSS_INS5_IJS16_S1L_EEENS5_IJS1L_SC_EEEEEEENS4_39AutoVectorizingCopyWithAssumedAlignmentILi128EEENS4_14SM90_TMA_STOREES26_S28_S28_EEEvvEEEEvNT_6ParamsE)
        .other          _ZN7cutlass13device_kernelINS_4gemm6kernel13GemmUniversalIN4cute5tupleIJiiiiEEENS1_10collective13CollectiveMmaINS1_35MainloopSm100TmaUmmaWarpSpecializedILi13ELi2ELi4ENS5_IJNS4_1CILi4EEENSA_ILi1EEESC_EEEEENS5_IJNSA_ILi128EEESF_NSA_ILi64EEEEEENS_6half_tENS5_IJSC_llEEESI_SJ_NS4_8TiledMMAINS4_8MMA_AtomIJNS4_26SM100_MMA_F16BF16_2x1SM_SSISI_SI_fLi128ELi128ELNS4_4UMMA5MajorE1ELSO_1ELNSN_7ScaleInE0ELSP_0EEEEEENS4_6LayoutINS5_IJSC_SC_SC_EEENS5_IJNSA_ILi0EEESU_SU_EEEEENS5_IJNS4_10UnderscoreESX_SX_EEEEENS4_18SM100_TMA_2SM_LOADENS4_14ComposedLayoutINS4_7SwizzleILi3ELi4ELi3EEENS4_18smem_ptr_flag_bitsILi16EEENSS_INS5_IJSG_NSA_ILi8EEEEEENS5_IJSC_SG_EEEEEEEvNS4_8identityENS4_28SM100_TMA_2SM_LOAD_MULTICASTES1A_vS1B_EENS_8epilogue10collective18CollectiveEpilogueINS1E_23Sm100TmaWarpSpecializedILi4ELi2ELi16ELb1ELb0EEEJNS5_IJSG_SF_SG_EEENS5_IJNSS_ISG_SC_EENSS_INS5_IJNSA_ILi16EEENSA_ILi2EEEEEES18_EEEEESI_NS5_IJlSC_lEEESI_S1Q_NS1E_6fusion15FusionCallbacksIS1I_NS1R_17LinearCombinationISI_fSI_fLNS_15FloatRoundStyleE2EEES1J_S1P_JEEENS4_5SM1004TMEM4LOAD26SM100_TMEM_LOAD_32dp32b16xENS4_13SM90_TMA_LOADENS11_INS12_ILi1ELi4ELi3EEES15_NSS_INS5_IJS16_S1L_EEENS5_IJS1L_SC_EEEEEEENS4_39AutoVectorizingCopyWithAssumedAlignmentILi128EEENS4_14SM90_TMA_STOREES26_S28_S28_EEEvvEEEEvNT_6ParamsE,@"STO_CUDA_ENTRY STV_DEFAULT"
_ZN7cutlass13device_kernelINS_4gemm6kernel13GemmUniversalIN4cute5tupleIJiiiiEEENS1_10collective13CollectiveMmaINS1_35MainloopSm100TmaUmmaWarpSpecializedILi13ELi2ELi4ENS5_IJNS4_1CILi4EEENSA_ILi1EEESC_EEEEENS5_IJNSA_ILi128EEESF_NSA_ILi64EEEEEENS_6half_tENS5_IJSC_llEEESI_SJ_NS4_8TiledMMAINS4_8MMA_AtomIJNS4_26SM100_MMA_F16BF16_2x1SM_SSISI_SI_fLi128ELi128ELNS4_4UMMA5MajorE1ELSO_1ELNSN_7ScaleInE0ELSP_0EEEEEENS4_6LayoutINS5_IJSC_SC_SC_EEENS5_IJNSA_ILi0EEESU_SU_EEEEENS5_IJNS4_10UnderscoreESX_SX_EEEEENS4_18SM100_TMA_2SM_LOADENS4_14ComposedLayoutINS4_7SwizzleILi3ELi4ELi3EEENS4_18smem_ptr_flag_bitsILi16EEENSS_INS5_IJSG_NSA_ILi8EEEEEENS5_IJSC_SG_EEEEEEEvNS4_8identityENS4_28SM100_TMA_2SM_LOAD_MULTICASTES1A_vS1B_EENS_8epilogue10collective18CollectiveEpilogueINS1E_23Sm100TmaWarpSpecializedILi4ELi2ELi16ELb1ELb0EEEJNS5_IJSG_SF_SG_EEENS5_IJNSS_ISG_SC_EENSS_INS5_IJNSA_ILi16EEENSA_ILi2EEEEEES18_EEEEESI_NS5_IJlSC_lEEESI_S1Q_NS1E_6fusion15FusionCallbacksIS1I_NS1R_17LinearCombinationISI_fSI_fLNS_15FloatRoundStyleE2EEES1J_S1P_JEEENS4_5SM1004TMEM4LOAD26SM100_TMEM_LOAD_32dp32b16xENS4_13SM90_TMA_LOADENS11_INS12_ILi1ELi4ELi3EEES15_NSS_INS5_IJS16_S1L_EEENS5_IJS1L_SC_EEEEEEENS4_39AutoVectorizingCopyWithAssumedAlignmentILi128EEENS4_14SM90_TMA_STOREES26_S28_S28_EEEvvEEEEvNT_6ParamsE:
[----:B------:R-:W1:Y:S01]  /*0000*/  LDC R1, c[0x0][0x37c] ;  /* 0x0000df00ff017b82 */ /* 0x000e620000000800 */
[----:B------:R-:W2:Y:S01]  /*0010*/  S2R R72, SR_TID.X ;  /* 0x0000000000487919 */ /* 0x000ea20000002100 */
[----:B------:R-:W3:Y:S06]  /*0020*/  LDCU.64 UR4, c[0x0][0x890] ;  /* 0x00011200ff0477ac */ /* 0x000eec0008000a00 */
[----:B------:R-:W4:Y:S01]  /*0030*/  S2UR UR37, SR_CgaCtaId ;  /* 0x00000000002579c3 */ /* 0x000f220000008800 */
[----:B------:R-:W-:Y:S02]  /*0040*/  PRMT R59, RZ, 0x7610, R59 ;  /* 0x00007610ff3b7816 */ /* 0x000fe4000000003b */
[----:B------:R-:W-:Y:S01]  /*0050*/  ELECT P1, URZ, PT ;  /* 0x0000000000ff782f */ /* 0x000fe20003820000 */
[----:B------:R-:W1:Y:S01]  /*0060*/  LDCU.64 UR46, c[0x0][0x358] ;  /* 0x00006b00ff2e77ac */ /* 0x000e620008000a00 */
[----:B---3--:R-:W-:-:S04]  /*0070*/  UISETP.NE.U32.AND UP0, UPT, UR4, URZ, UPT ;  /* 0x000000ff0400728c */ /* 0x008fc8000bf05070 */
[----:B------:R-:W-:Y:S02]  /*0080*/  UISETP.NE.AND.EX UP0, UPT, UR5, URZ, UPT, UP0 ;  /* 0x000000ff0500728c */ /* 0x000fe4000bf05300 */
[----:B----4-:R-:W-:Y:S02]  /*0090*/  ULOP3.LUT UR9, UR37, 0x1, URZ, 0xc0, !UPT ;  /* 0x0000000125097892 */ /* 0x010fe4000f8ec0ff */
[----:B------:R-:W-:Y:S01]  /*00a0*/  ULOP3.LUT UR8, UR37, 0x1, URZ, 0x3c, !UPT ;  /* 0x0000000125087892 */ /* 0x000fe2000f8e3cff */
[----:B--2---:R-:W-:-:S05]  /*00b0*/  SHF.R.U32.HI R66, RZ, 0x5, R72 ;  /* 0x00000005ff427819 */ /* 0x004fca0000011648 */
[----:B------:R-:W2:Y:S02]  /*00c0*/  SHFL.IDX PT, R0, R66, RZ, 0x1f ;  /* 0x00001fff42007589 */ /* 0x000ea400000e0000 */
[----:B--2---:R-:W-:Y:S01]  /*00d0*/  R2UR UR10, R0 ;  /* 0x00000000000a72ca */ /* 0x004fe200000e0000 */
[----:B-1----:R-:W-:-:S14]  /*00e0*/  BRA.U UP0, `(.L_x_0) ;  /* 0x00000001002c7547 */ /* 0x002fdc000b800000 */
[----:B------:R-:W1:Y:S02]  /*00f0*/  LDCU.64 UR6, c[0x0][0x888] ;  /* 0x00011100ff0677ac */ /* 0x000e640008000a00 */
[----:B-1----:R-:W-:-:S04]  /*0100*/  UISETP.NE.U32.AND UP0, UPT, UR6, URZ, UPT ;  /* 0x000000ff0600728c */ /* 0x002fc8000bf05070 */
[----:B------:R-:W-:-:S09]  /*0110*/  UISETP.NE.AND.EX UP0, UPT, UR7, URZ, UPT, UP0 ;  /* 0x000000ff0700728c */ /* 0x000fd2000bf05300 */
[----:B------:R-:W-:Y:S05]  /*0120*/  BRA.U !UP0, `(.L_x_1) ;  /* 0x0000000108107547 */ /* 0x000fea000b800000 */
[----:B------:R-:W1:Y:S02]  /*0130*/  LDC.64 R2, c[0x0][0x888] ;  /* 0x00022200ff027b82 */ /* 0x000e640000000a00 */
[----:B-1----:R1:W5:Y:S01]  /*0140*/  LDG.E R35, desc[UR46][R2.64] ;  /* 0x0000002e02237981 */ /* 0x002362000c1e1900 */
[----:B------:R-:W-:Y:S01]  /*0150*/  HFMA2 R59, -RZ, RZ, 0, 5.9604644775390625e-08 ;  /* 0x00000001ff3b7431 */ /* 0x000fe200000001ff */
[----:B------:R-:W-:Y:S05]  /*0160*/  BRA `(.L_x_0) ;  /* 0x00000000000c7947 */ /* 0x000fea0003800000 */
.L_x_1:
[----:B------:R-:W1:Y:S01]  /*0170*/  LDCU UR6, c[0x0][0x880] ;  /* 0x00011000ff0677ac */ /* 0x000e620008000800 */
[----:B------:R-:W-:Y:S01]  /*0180*/  HFMA2 R59, -RZ, RZ, 0, 5.9604644775390625e-08 ;  /* 0x00000001ff3b7431 */ /* 0x000fe200000001ff */
[----:B-1----:R-:W-:-:S07]  /*0190*/  MOV R35, UR6 ;  /* 0x0000000600237c02 */ /* 0x002fce0008000f00 */
.L_x_0:
[----:B------:R-:W2:Y:S02]  /*01a0*/  LDCU.64 UR6, c[0x0][0x8b0] ;  /* 0x00011600ff0677ac */ /* 0x000ea40008000a00 */
[----:B--2---:R-:W-:-:S04]  /*01b0*/  UISETP.NE.U32.AND UP0, UPT, UR6, URZ, UPT ;  /* 0x000000ff0600728c */ /* 0x004fc8000bf05070 */
[----:B------:R-:W-:-:S09]  /*01c0*/  UISETP.NE.AND.EX UP0, UPT, UR7, URZ, UPT, UP0 ;  /* 0x000000ff0700728c */ /* 0x000fd2000bf05300 */
[----:B------:R-:W-:Y:S05]  /*01d0*/  BRA.U UP0, `(.L_x_2) ;  /* 0x0000000100247547 */ /* 0x000fea000b800000 */
[----:B------:R-:W2:Y:S02]  /*01e0*/  LDCU.64 UR6, c[0x0][0x8a8] ;  /* 0x00011500ff0677ac */ /* 0x000ea40008000a00 */
[----:B--2---:R-:W-:-:S04]  /*01f0*/  UISETP.NE.U32.AND UP0, UPT, UR6, URZ, UPT ;  /* 0x000000ff0600728c */ /* 0x004fc8000bf05070 */
[----:B------:R-:W-:-:S09]  /*0200*/  UISETP.NE.AND.EX UP0, UPT, UR7, URZ, UPT, UP0 ;  /* 0x000000ff0700728c */ /* 0x000fd2000bf05300 */
[----:B------:R-:W-:Y:S05]  /*0210*/  BRA.U !UP0, `(.L_x_3) ;  /* 0x00000001080c7547 */ /* 0x000fea000b800000 */
[----:B------:R-:W2:Y:S02]  /*0220*/  LDC.64 R32, c[0x0][0x8a8] ;  /* 0x00022a00ff207b82 */ /* 0x000ea40000000a00 */
[----:B--2---:R2:W5:Y:S01]  /*0230*/  LDG.E R32, desc[UR46][R32.64] ;  /* 0x0000002e20207981 */ /* 0x004562000c1e1900 */
[----:B------:R-:W-:Y:S05]  /*0240*/  BRA `(.L_x_2) ;  /* 0x0000000000087947 */ /* 0x000fea0003800000 */
.L_x_3:
[----:B------:R-:W2:Y:S02]  /*0250*/  LDCU UR6, c[0x0][0x8a0] ;  /* 0x00011400ff0677ac */ /* 0x000ea40008000800 */
[----:B--2---:R-:W-:Y:S02]  /*0260*/  MOV R32, UR6 ;  /* 0x0000000600207c02 */ /* 0x004fe40008000f00 */
.L_x_2:
[----:B------:R-:W-:Y:S01]  /*0270*/  IMAD.U32 R0, RZ, RZ, UR10 ;  /* 0x0000000aff007e24 */ /* 0x000fe2000f8e00ff */
[----:B------:R-:W-:Y:S04]  /*0280*/  BSSY.RECONVERGENT B0, `(.L_x_4) ;  /* 0x000000c000007945 */ /* 0x000fe80003800200 */
[C---:B------:R-:W-:Y:S02]  /*0290*/  ISETP.NE.OR P2, PT, R0.reuse, 0x1, !P1 ;  /* 0x000000010000780c */ /* 0x040fe40004f45670 */
[----:B------:R-:W-:-:S11]  /*02a0*/  ISETP.NE.OR P0, PT, R0, 0x3, !P1 ;  /* 0x000000030000780c */ /* 0x000fd60004f05670 */
[----:B------:R-:W-:Y:S05]  /*02b0*/  @P2 BRA `(.L_x_5) ;  /* 0x0000000000202947 */ /* 0x000fea0003800000 */
[----:B------:R-:W3:Y:S02]  /*02c0*/  LDCU.64 UR6, c[0x0][0x348] ;  /* 0x00006900ff0677ac */ /* 0x000ee40008000a00 */
[----:B---3--:R-:W-:Y:S02]  /*02d0*/  UIADD3 UR12, UP1, UPT, UR6, 0x80, URZ ;  /* 0x00000080060c7890 */ /* 0x008fe4000ff3e0ff */
[----:B------:R-:W-:Y:S02]  /*02e0*/  UIADD3 UR6, UP0, UPT, UR6, 0x180, URZ ;  /* 0x0000018006067890 */ /* 0x000fe4000ff1e0ff */
[----:B------:R-:W-:Y:S02]  /*02f0*/  UIADD3.X UR13, UPT, UPT, URZ, UR7, URZ, UP1, !UPT ;  /* 0x00000007ff0d7290 */ /* 0x000fe40008ffe4ff */
[----:B------:R-:W-:-:S07]  /*0300*/  UIADD3.X UR7, UPT, UPT, URZ, UR7, URZ, UP0, !UPT ;  /* 0x00000007ff077290 */ /* 0x000fce00087fe4ff */
[----:B------:R3:W-:Y:S02]  /*0310*/  UTMACCTL.PF [UR12] ;  /* 0x000000000c0079b9 */ /* 0x0007e40008040000 */
[----:B------:R3:W-:Y:S02]  /*0320*/  UTMACCTL.PF [UR6] ;  /* 0x00000000060079b9 */ /* 0x0007e40008040000 */
[----:B---3--:R-:W-:Y:S01]  /*0330*/  NOP ;  /* 0x0000000000007918 */ /* 0x008fe20000000000 */
.L_x_5:
[----:B------:R-:W-:Y:S05]  /*0340*/  BSYNC.RECONVERGENT B0 ;  /* 0x0000000000007941 */ /* 0x000fea0003800200 */
.L_x_4:
[----:B------:R-:W-:Y:S04]  /*0350*/  BSSY.RECONVERGENT B0, `(.L_x_6) ;  /* 0x000000a000007945 */ /* 0x000fe80003800200 */
        /* <DEDUP_REMOVED lines=9> */
.L_x_7:
[----:B------:R-:W-:Y:S05]  /*03f0*/  BSYNC.RECONVERGENT B0 ;  /* 0x0000000000007941 */ /* 0x000fea0003800200 */
.L_x_6:
[----:B------:R-:W3:Y:S01]  /*0400*/  LDCU.64 UR6, c[0x0][0x888] ;  /* 0x00011100ff0677ac */ /* 0x000ee20008000a00 */
[----:B------:R-:W-:Y:S02]  /*0410*/  UISETP.EQ.U32.AND UP0, UPT, UR4, URZ, UPT ;  /* 0x000000ff0400728c */ /* 0x000fe4000bf02070 */
[----:B------:R-:W-:Y:S02]  /*0420*/  UPLOP3.LUT UP5, UPT, UPT, UPT, UPT, 0x80, 0x8 ;  /* 0x000000000008789c */ /* 0x000fe40003faf070 */
[----:B---3--:R-:W-:-:S04]  /*0430*/  UISETP.NE.U32.AND UP1, UPT, UR6, URZ, UPT ;  /* 0x000000ff0600728c */ /* 0x008fc8000bf25070 */
[----:B------:R-:W-:-:S04]  /*0440*/  UISETP.NE.AND.EX UP1, UPT, UR7, URZ, UPT, UP1 ;  /* 0x000000ff0700728c */ /* 0x000fc8000bf25310 */
[----:B------:R-:W-:-:S04]  /*0450*/  UISETP.EQ.OR.EX UP2, UPT, UR5, URZ, !UP1, UP0 ;  /* 0x000000ff0500728c */ /* 0x000fc8000cf42700 */
[----:B------:R-:W-:-:S05]  /*0460*/  UP2UR UR50, UPR, URZ, 0x4 ;  /* 0x00000004ff327883 */ /* 0x000fca0008000000 */
[----:B------:R-:W-:Y:S07]  /*0470*/  BRA.U !UP2, `(.L_x_8) ;  /* 0x000000010a207547 */ /* 0x000fee000b800000 */
[----:B------:R-:W-:Y:S01]  /*0480*/  UISETP.NE.U32.AND UP2, UPT, UR4, URZ, UPT ;  /* 0x000000ff0400728c */ /* 0x000fe2000bf45070 */
[----:B-----5:R-:W-:Y:S01]  /*0490*/  FSETP.NEU.AND P0, PT, R35, RZ, PT ;  /* 0x000000ff2300720b */ /* 0x020fe20003f0d000 */
[----:B------:R-:W-:Y:S02]  /*04a0*/  USEL UR4, URZ, 0xffffffff, UP1 ;  /* 0xffffffffff047887 */ /* 0x000fe40008800000 */
[----:B------:R-:W-:-:S10]  /*04b0*/  UISETP.NE.AND.EX UP2, UPT, UR5, URZ, UPT, UP2 ;  /* 0x000000ff0500728c */ /* 0x000fd4000bf45320 */
[----:B------:R-:W-:Y:S01]  /*04c0*/  VOTEU.ANY UP0, P0 ;  /* 0x0000000000ff7886 */ /* 0x000fe20000000100 */
[----:B------:R-:W-:-:S04]  /*04d0*/  @!UP2 USEL UR4, URZ, 0xffffffff, UP0 ;  /* 0xffffffffff04a887 */ /* 0x000fc80008000000 */
[----:B------:R-:W-:-:S04]  /*04e0*/  ULOP3.LUT UR4, UR4, 0x1, URZ, 0xc0, !UPT ;  /* 0x0000000104047892 */ /* 0x000fc8000f8ec0ff */
[----:B------:R-:W-:-:S11]  /*04f0*/  UISETP.NE.U32.AND UP5, UPT, UR4, 0x1, UPT ;  /* 0x000000010400788c */ /* 0x000fd6000bfa5070 */
.L_x_8:
[----:B------:R-:W3:Y:S01]  /*0500*/  SHFL.IDX PT, R0, R66, RZ, 0x1f ;  /* 0x00001fff42007589 */ /* 0x000ee200000e0000 */
[----:B------:R-:W-:-:S04]  /*0510*/  UISETP.NE.AND UP0, UPT, UR10, 0x2, UPT ;  /* 0x000000020a00788c */ /* 0x000fc8000bf05270 */
[----:B------:R-:W-:Y:S02]  /*0520*/  UISETP.EQ.AND UP2, UPT, UR9, URZ, !UP0 ;  /* 0x000000ff0900728c */ /* 0x000fe4000c742270 */
[----:B------:R-:W-:-:S04]  /*0530*/  USEL UR6, URZ, 0x1, UP0 ;  /* 0x00000001ff067887 */ /* 0x000fc80008000000 */
[----:B------:R-:W-:Y:S02]  /*0540*/  PLOP3.LUT P5, PT, P1, PT, UP2, 0x80, 0x8 ;  /* 0x000000000008781c */ /* 0x000fe40000faf028 */
[----:B---3--:R-:W-:-:S13]  /*0550*/  ISETP.NE.AND P0, PT, R0, RZ, PT ;  /* 0x000000ff0000720c */ /* 0x008fda0003f05270 */
[----:B------:R-:W-:Y:S05]  /*0560*/  @P0 BRA `(.L_x_9) ;  /* 0x0000000000a80947 */ /* 0x000fea0003800000 */
[----:B------:R-:W-:Y:S01]  /*0570*/  ELECT P0, URZ, PT ;  /* 0x0000000000ff782f */ /* 0x000fe20003800000 */
[----:B------:R-:W-:-:S12]  /*0580*/  BSSY.RECONVERGENT B0, `(.L_x_9) ;  /* 0x0000028000007945 */ /* 0x000fd80003800200 */
[----:B------:R-:W-:Y:S05]  /*0590*/  @!P0 BRA `(.L_x_10) ;  /* 0x0000000000988947 */ /* 0x000fea0003800000 */
[----:B------:R-:W-:Y:S01]  /*05a0*/  UMOV UR7, 0x400 ;  /* 0x0000040000077882 */ /* 0x000fe20000000000 */
[----:B------:R-:W-:Y:S01]  /*05b0*/  UMOV UR5, 0x1 ;  /* 0x0000000100057882 */ /* 0x000fe20000000000 */
[----:B------:R-:W-:Y:S01]  /*05c0*/  UMOV UR4, 0x2 ;  /* 0x0000000200047882 */ /* 0x000fe20000000000 */
[----:B------:R-:W-:Y:S02]  /*05d0*/  ULEA UR7, UR37, UR7, 0x18 ;  /* 0x0000000725077291 */ /* 0x000fe4000f8ec0ff */
[----:B------:R-:W-:-:S04]  /*05e0*/  UIADD3 UR12, UPT, UPT, -UR5, 0x100000, URZ ;  /* 0x00100000050c7890 */ /* 0x000fc8000fffe1ff */
[----:B------:R-:W-:Y:S02]  /*05f0*/  USHF.L.U32 UR13, UR12, 0xb, URZ ;  /* 0x0000000b0c0d7899 */ /* 0x000fe400080006ff */
[----:B------:R-:W-:Y:S02]  /*0600*/  USHF.L.U32 UR12, UR12, 0x1, URZ ;  /* 0x000000010c0c7899 */ /* 0x000fe400080006ff */
[----:B------:R-:W-:-:S04]  /*0610*/  UIADD3 UR4, UPT, UPT, -UR4, 0x100000, URZ ;  /* 0x0010000004047890 */ /* 0x000fc8000fffe1ff */
[----:B------:R-:W-:Y:S02]  /*0620*/  USHF.L.U32 UR5, UR4, 0xb, URZ ;  /* 0x0000000b04057899 */ /* 0x000fe400080006ff */
[----:B------:R-:W-:Y:S01]  /*0630*/  USHF.L.U32 UR4, UR4, 0x1, URZ ;  /* 0x0000000104047899 */ /* 0x000fe200080006ff */
[----:B------:R-:W3:Y:S03]  /*0640*/  FENCE.VIEW.ASYNC.S ;  /* 0x00000000000073c6 */ /* 0x000ee60000000000 */
[----:B---3--:R3:W4:Y:S08]  /*0650*/  SYNCS.EXCH.64 URZ, [UR7], UR12 ;  /* 0x0000000c07ff75b2 */ /* 0x0087300008000100 */
[----:B------:R3:W1:Y:S01]  /*0660*/  SYNCS.EXCH.64 URZ, [UR7+0x68], UR4 ;  /* 0x0000680407ff75b2 */ /* 0x0006620008000100 */
        /* <DEDUP_REMOVED lines=23> */
[----:B------:R3:W1:Y:S02]  /*07e0*/  SYNCS.EXCH.64 URZ, [UR7+0xc8], UR4 ;  /* 0x0000c80407ff75b2 */ /* 0x0006640008000100 */
[----:B---34-:R-:W-:Y:S01]  /*07f0*/  NOP ;  /* 0x0000000000007918 */ /* 0x018fe20000000000 */
.L_x_10:
[----:B------:R-:W-:Y:S05]  /*0800*/  BSYNC.RECONVERGENT B0 ;  /* 0x0000000000007941 */ /* 0x000fea0003800200 */
.L_x_9:
[----:B------:R-:W3:Y:S01]  /*0810*/  SHFL.IDX PT, R0, R66, RZ, 0x1f ;  /* 0x00001fff42007589 */ /* 0x000ee200000e0000 */
[----:B------:R-:W-:Y:S01]  /*0820*/  NOP ;  /* 0x0000000000007918 */ /* 0x000fe20000000000 */
[----:B---3--:R-:W-:-:S13]  /*0830*/  ISETP.NE.AND P0, PT, R0, 0x1, PT ;  /* 0x000000010000780c */ /* 0x008fda0003f05270 */
[----:B------:R-:W-:Y:S05]  /*0840*/  @P0 BRA `(.L_x_11) ;  /* 0x0000000000540947 */ /* 0x000fea0003800000 */
        /* <DEDUP_REMOVED lines=10> */
[----:B------:R-:W-:Y:S01]  /*08f0*/  ELECT P0, URZ, PT ;  /* 0x0000000000ff782f */ /* 0x000fe20003800000 */
[----:B------:R-:W3:Y:S02]  /*0900*/  FENCE.VIEW.ASYNC.S ;  /* 0x00000000000073c6 */ /* 0x000ee40000000000 */
[----:B---3--:R3:W4:Y:S08]  /*0910*/  SYNCS.EXCH.64 URZ, [UR7+0xd0], UR12 ;  /* 0x0000d00c07ff75b2 */ /* 0x0087300008000100 */
[----:B------:R3:W1:Y:S01]  /*0920*/  SYNCS.EXCH.64 URZ, [UR7+0xf0], UR4 ;  /* 0x0000f00407ff75b2 */ /* 0x0006620008000100 */
[----:B------:R3:W1:Y:S01]  /*0930*/  SYNCS.EXCH.64 URZ, [UR7+0xd8], UR12 ;  /* 0x0000d80c07ff75b2 */ /* 0x0006620008000100 */
[----:B------:R3:W1:Y:S01]  /*0940*/  SYNCS.EXCH.64 URZ, [UR7+0xf8], UR4 ;  /* 0x0000f80407ff75b2 */ /* 0x0006620008000100 */
[----:B------:R3:W1:Y:S01]  /*0950*/  SYNCS.EXCH.64 URZ, [UR7+0xe0], UR12 ;  /* 0x0000e00c07ff75b2 */ /* 0x0006620008000100 */
[----:B------:R3:W1:Y:S01]  /*0960*/  SYNCS.EXCH.64 URZ, [UR7+0x100], UR4 ;  /* 0x0001000407ff75b2 */ /* 0x0006620008000100 */
[----:B------:R3:W1:Y:S01]  /*0970*/  SYNCS.EXCH.64 URZ, [UR7+0xe8], UR12 ;  /* 0x0000e80c07ff75b2 */ /* 0x0006620008000100 */
[----:B------:R3:W1:Y:S01]  /*0980*/  SYNCS.EXCH.64 URZ, [UR7+0x108], UR4 ;  /* 0x0001080407ff75b2 */ /* 0x0006620008000100 */
[----:B------:R-:W-:Y:S01]  /*0990*/  NOP ;  /* 0x0000000000007918 */ /* 0x000fe20000000000 */
.L_x_11:
[----:B------:R-:W2:Y:S01]  /*09a0*/  SHFL.IDX PT, R0, R66, RZ, 0x1f ;  /* 0x00001fff42007589 */ /* 0x000ea200000e0000 */
[----:B------:R-:W-:Y:S01]  /*09b0*/  NOP ;  /* 0x0000000000007918 */ /* 0x000fe20000000000 */
[----:B--2---:R-:W-:-:S13]  /*09c0*/  ISETP.NE.AND P0, PT, R0, 0x3, PT ;  /* 0x000000030000780c */ /* 0x004fda0003f05270 */
[----:B------:R-:W-:Y:S05]  /*09d0*/  @P0 BRA `(.L_x_12) ;  /* 0x00000000002c0947 */ /* 0x000fea0003800000 */
[----:B---3--:R-:W-:Y:S01]  /*09e0*/  UMOV UR5, 0x400 ;  /* 0x0000040000057882 */ /* 0x008fe20000000000 */
[----:B------:R-:W-:Y:S01]  /*09f0*/  UMOV UR4, 0x20 ;  /* 0x0000002000047882 */ /* 0x000fe20000000000 */
[----:B------:R-:W-:Y:S02]  /*0a00*/  ULEA UR5, UR37, UR5, 0x18 ;  /* 0x0000000525057291 */ /* 0x000fe4000f8ec0ff */
[----:B------:R-:W-:-:S04]  /*0a10*/  UIADD3 UR12, UPT, UPT, -UR4, 0x100000, URZ ;  /* 0x00100000040c7890 */ /* 0x000fc8000fffe1ff */
[----:B------:R-:W-:Y:S02]  /*0a20*/  USHF.L.U32 UR13, UR12, 0xb, URZ ;  /* 0x0000000b0c0d7899 */ /* 0x000fe400080006ff */
[----:B------:R-:W-:Y:S01]  /*0a30*/  USHF.L.U32 UR12, UR12, 0x1, URZ ;  /* 0x000000010c0c7899 */ /* 0x000fe200080006ff */
[----:B------:R-:W-:Y:S01]  /*0a40*/  ELECT P0, URZ, PT ;  /* 0x0000000000ff782f */ /* 0x000fe20003800000 */
[----:B------:R-:W2:Y:S10]  /*0a50*/  FENCE.VIEW.ASYNC.S ;  /* 0x00000000000073c6 */ /* 0x000eb40000000000 */
[----:B--2---:R2:W3:Y:S01]  /*0a60*/  SYNCS.EXCH.64 URZ, [UR5+0x110], UR12 ;  /* 0x0001100c05ff75b2 */ /* 0x0044e20008000100 */
[----:B------:R2:W1:Y:S01]  /*0a70*/  SYNCS.EXCH.64 URZ, [UR5+0x118], UR12 ;  /* 0x0001180c05ff75b2 */ /* 0x0004620008000100 */
[----:B------:R-:W-:Y:S01]  /*0a80*/  NOP ;  /* 0x0000000000007918 */ /* 0x000fe20000000000 */
.L_x_12:
[----:B------:R-:W4:Y:S01]  /*0a90*/  SHFL.IDX PT, R0, R66, RZ, 0x1f ;  /* 0x00001fff42007589 */ /* 0x000f2200000e0000 */
[----:B------:R-:W-:Y:S01]  /*0aa0*/  NOP ;  /* 0x0000000000007918 */ /* 0x000fe20000000000 */
[----:B----4-:R-:W-:-:S13]  /*0ab0*/  ISETP.NE.AND P0, PT, R0, 0x4, PT ;  /* 0x000000040000780c */ /* 0x010fda0003f05270 */
[----:B------:R-:W-:Y:S05]  /*0ac0*/  @P0 BRA `(.L_x_13) ;  /* 0x0000000000480947 */ /* 0x000fea0003800000 */
[----:B---3--:R-:W-:Y:S01]  /*0ad0*/  UMOV UR7, 0x3a0 ;  /* 0x000003a000077882 */ /* 0x008fe20000000000 */
[----:B--2---:R-:W-:Y:S01]  /*0ae0*/  UMOV UR5, 0x400 ;  /* 0x0000040000057882 */ /* 0x004fe20000000000 */
[----:B------:R-:W-:Y:S01]  /*0af0*/  USEL UR7, UR7, 0x320, UP5 ;  /* 0x0000032007077887 */ /* 0x000fe2000a800000 */
        /* <DEDUP_REMOVED lines=9> */
[----:B------:R-:W2:Y:S02]  /*0b90*/  FENCE.VIEW.ASYNC.S ;  /* 0x00000000000073c6 */ /* 0x000ea40000000000 */
[----:B--2---:R4:W2:Y:S08]  /*0ba0*/  SYNCS.EXCH.64 URZ, [UR5+0x120], UR12 ;  /* 0x0001200c05ff75b2 */ /* 0x0048b00008000100 */
[----:B------:R4:W3:Y:S01]  /*0bb0*/  SYNCS.EXCH.64 URZ, [UR5+0x130], UR14 ;  /* 0x0001300e05ff75b2 */ /* 0x0008e20008000100 */
[----:B------:R4:W1:Y:S01]  /*0bc0*/  SYNCS.EXCH.64 URZ, [UR5+0x128], UR12 ;  /* 0x0001280c05ff75b2 */ /* 0x0008620008000100 */
[----:B------:R4:W1:Y:S02]  /*0bd0*/  SYNCS.EXCH.64 URZ, [UR5+0x138], UR14 ;  /* 0x0001380e05ff75b2 */ /* 0x0008640008000100 */
[----:B----4-:R-:W-:Y:S01]  /*0be0*/  NOP ;  /* 0x0000000000007918 */ /* 0x010fe20000000000 */
.L_x_13:
[----:B------:R-:W4:Y:S01]  /*0bf0*/  SHFL.IDX PT, R0, R66, RZ, 0x1f ;  /* 0x00001fff42007589 */ /* 0x000f2200000e0000 */
[----:B------:R-:W-:Y:S01]  /*0c00*/  NOP ;  /* 0x0000000000007918 */ /* 0x000fe20000000000 */
[----:B----4-:R-:W-:-:S13]  /*0c10*/  ISETP.NE.AND P0, PT, R0, 0x5, PT ;  /* 0x000000050000780c */ /* 0x010fda0003f05270 */
[----:B------:R-:W-:Y:S05]  /*0c20*/  @P0 BRA `(.L_x_14) ;  /* 0x0000000000540947 */ /* 0x000fea0003800000 */
[----:B---3--:R-:W-:Y:S01]  /*0c30*/  UMOV UR7, 0x400 ;  /* 0x0000040000077882 */ /* 0x008fe20000000000 */
[----:B--2---:R-:W-:Y:S01]  /*0c40*/  UMOV UR5, 0x1 ;  /* 0x0000000100057882 */ /* 0x004fe20000000000 */
        /* <DEDUP_REMOVED lines=13> */
[----:B------:R4:W1:Y:S01]  /*0d20*/  SYNCS.EXCH.64 URZ, [UR7+0x168], UR4 ;  /* 0x0001680407ff75b2 */ /* 0x0008620008000100 */
[----:B------:R4:W1:Y:S01]  /*0d30*/  SYNCS.EXCH.64 URZ, [UR7+0x150], UR12 ;  /* 0x0001500c07ff75b2 */ /* 0x0008620008000100 */
[----:B------:R4:W1:Y:S01]  /*0d40*/  SYNCS.EXCH.64 URZ, [UR7+0x170], UR4 ;  /* 0x0001700407ff75b2 */ /* 0x0008620008000100 */
[----:B------:R4:W1:Y:S01]  /*0d50*/  SYNCS.EXCH.64 URZ, [UR7+0x158], UR12 ;  /* 0x0001580c07ff75b2 */ /* 0x0008620008000100 */
[----:B------:R4:W1:Y:S02]  /*0d60*/  SYNCS.EXCH.64 URZ, [UR7+0x178], UR4 ;  /* 0x0001780407ff75b2 */ /* 0x0008640008000100 */
[----:B----4-:R-:W-:Y:S01]  /*0d70*/  NOP ;  /* 0x0000000000007918 */ /* 0x010fe20000000000 */
.L_x_14:
[----:B------:R-:W4:Y:S01]  /*0d80*/  SHFL.IDX PT, R0, R66, RZ, 0x1f ;  /* 0x00001fff42007589 */ /* 0x000f2200000e0000 */
[----:B------:R-:W-:Y:S01]  /*0d90*/  ISETP.NE.OR P1, PT, RZ, UR10, !P1 ;  /* 0x0000000aff007c0c */ /* 0x000fe2000cf25670 */
[----:B------:R-:W-:Y:S01]  /*0da0*/  NOP ;  /* 0x0000000000007918 */ /* 0x000fe20000000000 */
[----:B----4-:R-:W-:-:S13]  /*0db0*/  ISETP.NE.AND P0, PT, R0, 0x3, PT ;  /* 0x000000030000780c */ /* 0x010fda0003f05270 */
[----:B------:R-:W-:Y:S05]  /*0dc0*/  @P0 BRA `(.L_x_15) ;  /* 0x0000000000340947 */ /* 0x000fea0003800000 */
[----:B--23--:R-:W-:Y:S01]  /*0dd0*/  UMOV UR5, 0x400 ;  /* 0x0000040000057882 */ /* 0x00cfe20000000000 */
[----:B------:R-:W-:Y:S01]  /*0de0*/  UMOV UR4, 0x20 ;  /* 0x0000002000047882 */ /* 0x000fe20000000000 */
[----:B------:R-:W-:Y:S02]  /*0df0*/  ULEA UR5, UR37, UR5, 0x18 ;  /* 0x0000000525057291 */ /* 0x000fe4000f8ec0ff */
[----:B------:R-:W-:-:S04]  /*0e00*/  UIADD3 UR12, UPT, UPT, -UR4, 0x100000, URZ ;  /* 0x00100000040c7890 */ /* 0x000fc8000fffe1ff */
[----:B------:R-:W-:Y:S02]  /*0e10*/  USHF.L.U32 UR13, UR12, 0xb, URZ ;  /* 0x0000000b0c0d7899 */ /* 0x000fe400080006ff */
[----:B------:R-:W-:Y:S01]  /*0e20*/  USHF.L.U32 UR12, UR12, 0x1, URZ ;  /* 0x000000010c0c7899 */ /* 0x000fe200080006ff */
[----:B------:R-:W-:Y:S01]  /*0e30*/  ELECT P0, URZ, PT ;  /* 0x0000000000ff782f */ /* 0x000fe20003800000 */
[----:B------:R-:W2:Y:S10]  /*0e40*/  FENCE.VIEW.ASYNC.S ;  /* 0x00000000000073c6 */ /* 0x000eb40000000000 */
[----:B--2---:R4:W2:Y:S01]  /*0e50*/  SYNCS.EXCH.64 URZ, [UR5+0x180], UR12 ;  /* 0x0001800c05ff75b2 */ /* 0x0048a20008000100 */
[----:B------:R4:W3:Y:S01]  /*0e60*/  SYNCS.EXCH.64 URZ, [UR5+0x190], UR12 ;  /* 0x0001900c05ff75b2 */ /* 0x0008e20008000100 */
[----:B------:R4:W1:Y:S01]  /*0e70*/  SYNCS.EXCH.64 URZ, [UR5+0x188], UR12 ;  /* 0x0001880c05ff75b2 */ /* 0x0008620008000100 */
[----:B------:R4:W1:Y:S02]  /*0e80*/  SYNCS.EXCH.64 URZ, [UR5+0x198], UR12 ;  /* 0x0001980c05ff75b2 */ /* 0x0008640008000100 */
[----:B----4-:R-:W-:Y:S01]  /*0e90*/  NOP ;  /* 0x0000000000007918 */ /* 0x010fe20000000000 */
.L_x_15:
[----:B------:R-:W-:Y:S01]  /*0ea0*/  VOTEU.ALL UP0, P1 ;  /* 0x0000000000ff7886 */ /* 0x000fe20000800000 */
[----:B--23--:R-:W-:Y:S01]  /*0eb0*/  UMOV UR12, 0x20 ;  /* 0x00000020000c7882 */ /* 0x00cfe20000000000 */
[----:B------:R-:W2:Y:S01]  /*0ec0*/  LDCU UR5, c[0x0][0x36c] ;  /* 0x00006d80ff0577ac */ /* 0x000ea20008000800 */
[----:B------:R-:W-:Y:S01]  /*0ed0*/  NOP ;  /* 0x0000000000007918 */ /* 0x000fe20000000000 */
[----:B------:R-:W-:Y:S01]  /*0ee0*/  LOP3.LUT R10, R72, 0x1f, RZ, 0xc0, !PT ;  /* 0x0000001f480a7812 */ /* 0x000fe200078ec0ff */
[----:B------:R-:W-:Y:S01]  /*0ef0*/  @!UP0 UMOV UR4, 0x400 ;  /* 0x0000040000048882 */ /* 0x000fe20000000000 */
[----:B------:R-:W-:-:S04]  /*0f00*/  @!UP0 UIADD3 UR12, UPT, UPT, -UR12, 0x100000, URZ ;  /* 0x001000000c0c8890 */ /* 0x000fc8000fffe1ff */
[----:B------:R-:W-:Y:S02]  /*0f10*/  @!UP0 USHF.L.U32 UR13, UR12, 0xb, URZ ;  /* 0x0000000b0c0d8899 */ /* 0x000fe400080006ff */
[----:B------:R-:W-:Y:S02]  /*0f20*/  @!UP0 USHF.L.U32 UR12, UR12, 0x1, URZ ;  /* 0x000000010c0c8899 */ /* 0x000fe400080006ff */
[----:B------:R-:W-:Y:S01]  /*0f30*/  @!UP0 ULEA UR4, UR37, UR4, 0x18 ;  /* 0x0000000425048291 */ /* 0x000fe2000f8ec0ff */
[----:B------:R-:W-:Y:S01]  /*0f40*/  VOTEU.ALL UP0, P1 ;  /* 0x0000000000ff7886 */ /* 0x000fe20000800000 */
[----:B------:R-:W-:Y:S02]  /*0f50*/  UISETP.NE.AND UP4, UPT, UR10, URZ, UPT ;  /* 0x000000ff0a00728c */ /* 0x000fe4000bf85270 */
[----:B--2---:R-:W-:Y:S01]  /*0f60*/  UISETP.EQ.U32.AND UP2, UPT, UR5, 0x1, UPT ;  /* 0x000000010500788c */ /* 0x004fe2000bf42070 */
[----:B------:R-:W2:Y:S07]  /*0f70*/  FENCE.VIEW.ASYNC.S ;  /* 0x00000000000073c6 */ /* 0x000eae0000000000 */
[----:B--2---:R2:W3:Y:S01]  /*0f80*/  @!UP0 SYNCS.EXCH.64 URZ, [UR4+0x1a0], UR12 ;  /* 0x0001a00c04ff85b2 */ /* 0x0044e20008000100 */
[----:B------:R-:W-:Y:S05]  /*0f90*/  BRA.U !UP2, `(.L_x_16) ;  /* 0x000000010a087547 */ /* 0x000fea000b800000 */
[----:B-1-3--:R-:W-:Y:S01]  /*0fa0*/  UCGABAR_ARV ;  /* 0x00000000000079c7 */ /* 0x00afe20008000000 */
[----:B------:R-:W-:Y:S05]  /*0fb0*/  BRA `(.L_x_17) ;  /* 0x0000000000047947 */ /* 0x000fea0003800000 */
.L_x_16:
[----:B-1-3--:R-:W-:Y:S01]  /*0fc0*/  NOP ;  /* 0x0000000000007918 */ /* 0x00afe20000000000 */
.L_x_17:
[----:B------:R-:W1:Y:S01]  /*0fd0*/  S2R R11, SR_CTAID.X ;  /* 0x00000000000b7919 */ /* 0x000e620000002500 */
[----:B------:R-:W-:-:S05]  /*0fe0*/  CS2R.32 R60, SR_CgaSize ;  /* 0x00000000003c7805 */ /* 0x000fca0000008a00 */
[----:B------:R-:W-:-:S05]  /*0ff0*/  IMAD R60, R60, -0xa0, RZ ;  /* 0xffffff603c3c7824 */ /* 0x000fca00078e02ff */
[----:B------:R-:W-:-:S14]  /*1000*/  R2UR UR5, R60 ;  /* 0x000000003c0572ca */ /* 0x000fdc00000e0000 */
[----:B------:R-:W3:Y:S01]  /*1010*/  LDCU UR5, c[0x0][UR5+0x2b0] ;  /* 0x00005600050577ac */ /* 0x000ee20008000800 */
[----:B------:R-:W-:-:S05]  /*1020*/  CS2R.32 R0, SR_CgaSize ;  /* 0x0000000000007805 */ /* 0x000fca0000008a00 */
[----:B------:R-:W-:-:S06]  /*1030*/  IMAD R0, R0, -0xa0, RZ ;  /* 0xffffff6000007824 */ /* 0x000fcc00078e02ff */
[----:B------:R-:W4:Y:S01]  /*1040*/  LDC R0, c[0x0][R0+0x2a0] ;  /* 0x0000a80000007b82 */ /* 0x000f220000000800 */
[----:B------:R-:W-:Y:S01]  /*1050*/  PRMT R8, RZ, 0x7610, R8 ;  /* 0x00007610ff087816 */ /* 0x000fe20000000008 */
[----:B------:R-:W3:Y:S01]  /*1060*/  S2R R20, SR_CTAID.Y ;  /* 0x0000000000147919 */ /* 0x000ee20000002600 */
[----:B------:R-:W-:-:S05]  /*1070*/  CS2R.32 R60, SR_CgaSize ;  /* 0x00000000003c7805 */ /* 0x000fca0000008a00 */
[----:B------:R-:W-:-:S05]  /*1080*/  IMAD R60, R60, -0xa0, RZ ;  /* 0xffffff603c3c7824 */ /* 0x000fca00078e02ff */
[----:B--2---:R-:W-:-:S14]  /*1090*/  R2UR UR4, R60 ;  /* 0x000000003c0472ca */ /* 0x004fdc00000e0000 */
[----:B------:R-:W2:Y:S01]  /*10a0*/  LDCU UR4, c[0x0][UR4+0x2b4] ;  /* 0x00005680040477ac */ /* 0x000ea20008000800 */
[----:B------:R-:W1:Y:S01]  /*10b0*/  LDCU UR11, c[0x0][0xb30] ;  /* 0x00016600ff0b77ac */ /* 0x000e620008000800 */
[----:B------:R-:W3:Y:S01]  /*10c0*/  LDC R9, c[0x0][0xb24] ;  /* 0x0002c900ff097b82 */ /* 0x000ee20000000800 */
[----:B------:R-:W-:Y:S02]  /*10d0*/  UISETP.GT.U32.AND UP0, UPT, UR9, 0xffff, UPT ;  /* 0x0000ffff0900788c */ /* 0x000fe4000bf04070 */
[----:B------:R-:W-:Y:S02]  /*10e0*/  USHF.L.U32 UR7, UR37, 0xa, URZ ;  /* 0x0000000a25077899 */ /* 0x000fe400080006ff */
[----:B------:R-:W-:Y:S01]  /*10f0*/  USEL UR12, UR9, 0xffff, !UP0 ;  /* 0x0000ffff090c7887 */ /* 0x000fe2000c000000 */
[----:B------:R-:W-:-:S05]  /*1100*/  CS2R.32 R58, SR_CgaSize ;  /* 0x00000000003a7805 */ /* 0x000fca0000008a00 */
[----:B------:R-:W-:-:S06]  /*1110*/  IMAD R58, R58, -0xa0, RZ ;  /* 0xffffff603a3a7824 */ /* 0x000fcc00078e02ff */
[----:B------:R-:W4:Y:S01]  /*1120*/  LDC R58, c[0x0][R58+0x2a4] ;  /* 0x0000a9003a3a7b82 */ /* 0x000f220000000800 */
[----:B------:R-:W-:Y:S02]  /*1130*/  ULOP3.LUT UR7, UR7, 0x800, URZ, 0xc0, !UPT ;  /* 0x0000080007077892 */ /* 0x000fe4000f8ec0ff */
[----:B------:R-:W-:Y:S02]  /*1140*/  ULOP3.LUT UR12, UR12, 0xffff, URZ, 0xc0, !UPT ;  /* 0x0000ffff0c0c7892 */ /* 0x000fe4000f8ec0ff */
[----:B------:R-:W-:-:S03]  /*1150*/  UISETP.NE.AND UP3, UPT, UR10, 0x2, UPT ;  /* 0x000000020a00788c */ /* 0x000fc6000bf65270 */
[----:B------:R-:W4:Y:S01]  /*1160*/  LDC R26, c[0x0][0xb24] ;  /* 0x0002c900ff1a7b82 */ /* 0x000f220000000800 */
[----:B-1----:R-:W-:Y:S01]  /*1170*/  UISETP.NE.AND UP0, UPT, UR11, 0x1, UPT ;  /* 0x000000010b00788c */ /* 0x002fe2000bf05270 */
[----:B------:R-:W-:Y:S01]  /*1180*/  I2FP.F32.U32 R60, R11 ;  /* 0x0000000b003c7245 */ /* 0x000fe20000201000 */
[----:B------:R-:W-:-:S05]  /*1190*/  IMAD.MOV.U32 R21, RZ, RZ, R11 ;  /* 0x000000ffff157224 */ /* 0x000fca00078e000b */
[----:B------:R-:W1:Y:S01]  /*11a0*/  S2UR UR36, SR_CTAID.Z ;  /* 0x00000000002479c3 */ /* 0x000e620000002700 */
[----:B---3--:R-:W-:Y:S02]  /*11b0*/  ISETP.GE.AND P0, PT, R9, 0x1, PT ;  /* 0x000000010900780c */ /* 0x008fe40003f06270 */
[----:B------:R-:W-:Y:S01]  /*11c0*/  I2FP.F32.U32 R3, R20 ;  /* 0x0000001400037245 */ /* 0x000fe20000201000 */
[----:B------:R-:W-:Y:S01]  /*11d0*/  FMUL R60, R60, UR5 ;  /* 0x000000053c3c7c20 */ /* 0x000fe20008400000 */
[----:B------:R-:W-:-:S03]  /*11e0*/  USHF.R.U32.HI UR5, URZ, 0x6, UR7 ;  /* 0x00000006ff057899 */ /* 0x000fc60008011607 */
[----:B--2---:R-:W-:Y:S01]  /*11f0*/  FMUL R3, R3, UR4 ;  /* 0x0000000403037c20 */ /* 0x004fe20008400000 */
[----:B------:R-:W-:Y:S01]  /*1200*/  UMOV UR4, 0x5 ;  /* 0x0000000500047882 */ /* 0x000fe20000000000 */
[----:B------:R-:W2:Y:S01]  /*1210*/  F2I.U32.TRUNC.NTZ R60, R60 ;  /* 0x0000003c003c7305 */ /* 0x000ea2000020f000 */
[----:B------:R-:W-:-:S07]  /*1220*/  USHF.L.U32 UR4, UR4, UR12, URZ ;  /* 0x0000000c04047299 */ /* 0x000fce00080006ff */
[----:B------:R-:W3:Y:S01]  /*1230*/  F2I.U32.TRUNC.NTZ R3, R3 ;  /* 0x0000000300037305 */ /* 0x000ee2000020f000 */
[----:B--2---:R-:W-:-:S04]  /*1240*/  IMAD.MOV R60, RZ, RZ, -R60 ;  /* 0x000000ffff3c7224 */ /* 0x004fc800078e0a3c */
[----:B----4-:R-:W-:Y:S01]  /*1250*/  IMAD R60, R0, R60, R11 ;  /* 0x0000003c003c7224 */ /* 0x010fe200078e020b */
[----:B------:R-:W-:Y:S02]  /*1260*/  PRMT R0, RZ, 0x7610, R0 ;  /* 0x00007610ff007816 */ /* 0x000fe40000000000 */
[----:B---3--:R-:W-:-:S05]  /*1270*/  IADD3 R3, PT, PT, -R3, RZ, RZ ;  /* 0x000000ff03037210 */ /* 0x008fca0007ffe1ff */
[----:B------:R-:W-:Y:S01]  /*1280*/  IMAD R58, R58, R3, R20 ;  /* 0x000000033a3a7224 */ /* 0x000fe200078e0214 */
[----:B-1----:R-:W-:Y:S06]  /*1290*/  BRA.U UP4, `(.L_x_18) ;  /* 0x0000000104387547 */ /* 0x002fec000b800000 */
[----:B------:R-:W-:Y:S02]  /*12a0*/  ISETP.NE.AND P1, PT, R58, RZ, PT ;  /* 0x000000ff3a00720c */ /* 0x000fe40003f25270 */
[C---:B------:R-:W-:Y:S02]  /*12b0*/  LOP3.LUT R0, R60.reuse, 0x2, RZ, 0x3c, !PT ;  /* 0x000000023c007812 */ /* 0x040fe400078e3cff */
[----:B------:R-:W-:Y:S02]  /*12c0*/  ISETP.GT.U32.AND P2, PT, R60, 0x1, P1 ;  /* 0x000000013c00780c */ /* 0x000fe40000f44070 */
[----:B------:R-:W-:Y:S01]  /*12d0*/  ISETP.GT.U32.AND P1, PT, R0, 0x1, P1 ;  /* 0x000000010000780c */ /* 0x000fe20000f24070 */
[----:B------:R-:W-:Y:S01]  /*12e0*/  IMAD.MOV.U32 R0, RZ, RZ, 0x3 ;  /* 0x00000003ff007424 */ /* 0x000fe200078e00ff */
[----:B------:R-:W-:Y:S02]  /*12f0*/  SEL R4, RZ, 0x1, P2 ;  /* 0x00000001ff047807 */ /* 0x000fe40001000000 */
[----:B------:R-:W-:-:S02]  /*1300*/  SEL R2, RZ, 0x4, P1 ;  /* 0x00000004ff027807 */ /* 0x000fc40000800000 */
[----:B------:R-:W-:Y:S02]  /*1310*/  SEL R5, RZ, 0x2, P2 ;  /* 0x00000002ff057807 */ /* 0x000fe40001000000 */
[----:B------:R-:W-:Y:S02]  /*1320*/  LOP3.LUT R3, R60, 0xfffffffe, RZ, 0xc0, !PT ;  /* 0xfffffffe3c037812 */ /* 0x000fe400078ec0ff */
[----:B------:R-:W-:Y:S02]  /*1330*/  IADD3 R5, PT, PT, R2, R5, R4 ;  /* 0x0000000502057210 */ /* 0x000fe40007ffe004 */
[----:B------:R-:W-:Y:S02]  /*1340*/  SEL R2, RZ, 0x8, P1 ;  /* 0x00000008ff027807 */ /* 0x000fe40000800000 */
[----:B------:R-:W-:-:S03]  /*1350*/  SHF.L.U32 R0, R0, R3, RZ ;  /* 0x0000000300007219 */ /* 0x000fc600000006ff */
[----:B------:R-:W-:-:S05]  /*1360*/  IMAD.IADD R2, R5, 0x1, R2 ;  /* 0x0000000105027824 */ /* 0x000fca00078e0202 */
[----:B------:R-:W-:Y:S02]  /*1370*/  PRMT R8, R2, 0x7610, R8 ;  /* 0x0000761002087816 */ /* 0x000fe40000000008 */
.L_x_18:
[----:B------:R-:W-:Y:S05]  /*1380*/  @!P0 BRA `(.L_x_19) ;  /* 0x0000000000b88947 */ /* 0x000fea0003800000 */
[----:B------:R-:W1:Y:S01]  /*1390*/  LDC.64 R4, c[0x0][0xb18] ;  /* 0x0002c600ff047b82 */ /* 0x000e620000000a00 */
[----:B------:R-:W-:-:S07]  /*13a0*/  ISETP.NE.AND P0, PT, R9, 0x1, PT ;  /* 0x000000010900780c */ /* 0x000fce0003f05270 */
[----:B------:R-:W2:Y:S08]  /*13b0*/  LDC R14, c[0x0][0xb0c] ;  /* 0x0002c300ff0e7b82 */ /* 0x000eb00000000800 */
[----:B------:R-:W3:Y:S08]  /*13c0*/  LDC R13, c[0x0][0x370] ;  /* 0x0000dc00ff0d7b82 */ /* 0x000ef00000000800 */
[----:B------:R-:W4:Y:S01]  /*13d0*/  LDC R16, c[0x0][0x374] ;  /* 0x0000dd00ff107b82 */ /* 0x000f220000000800 */
[----:B-1----:R-:W-:-:S07]  /*13e0*/  ISETP.NE.AND P1, PT, R4, 0x1, PT ;  /* 0x000000010400780c */ /* 0x002fce0003f25270 */
[----:B------:R-:W3:Y:S01]  /*13f0*/  LDC.64 R6, c[0x0][0xb10] ;  /* 0x0002c400ff067b82 */ /* 0x000ee20000000a00 */
[----:B--2---:R-:W-:-:S07]  /*1400*/  ISETP.NE.AND P2, PT, R14, 0x1, PT ;  /* 0x000000010e00780c */ /* 0x004fce0003f45270 */
[----:B------:R-:W1:Y:S08]  /*1410*/  LDC R12, c[0x0][0xb20] ;  /* 0x0002c800ff0c7b82 */ /* 0x000e700000000800 */
[----:B------:R-:W2:Y:S01]  /*1420*/  LDC.64 R2, c[0x0][0xb28] ;  /* 0x0002ca00ff027b82 */ /* 0x000ea20000000a00 */
[----:B----4-:R-:W-:-:S04]  /*1430*/  IMAD.HI.U32 R15, R16, R5, RZ ;  /* 0x00000005100f7227 */ /* 0x010fc800078e00ff */
[----:B------:R-:W-:-:S04]  /*1440*/  IMAD.HI.U32 R5, R20, R5, RZ ;  /* 0x0000000514057227 */ /* 0x000fc800078e00ff */
[----:B---3--:R-:W-:-:S04]  /*1450*/  IMAD.HI.U32 R18, R13, R6, RZ ;  /* 0x000000060d127227 */ /* 0x008fc800078e00ff */
[C---:B------:R-:W-:Y:S01]  /*1460*/  IMAD.HI.U32 R22, R11.reuse, R6, RZ ;  /* 0x000000060b167227 */ /* 0x040fe200078e00ff */
[-C--:B------:R-:W-:Y:S02]  /*1470*/  @P2 SHF.R.U32.HI R13, RZ, R7.reuse, R18 ;  /* 0x00000007ff0d2219 */ /* 0x080fe40000011612 */
[-C--:B-1----:R-:W-:Y:S02]  /*1480*/  @P1 SHF.R.U32.HI R16, RZ, R12.reuse, R15 ;  /* 0x0000000cff101219 */ /* 0x082fe4000001160f */
[----:B------:R-:W-:Y:S02]  /*1490*/  SHF.R.U32.HI R5, RZ, R12, R5 ;  /* 0x0000000cff057219 */ /* 0x000fe40000011605 */
[----:B------:R-:W-:Y:S02]  /*14a0*/  SHF.R.U32.HI R22, RZ, R7, R22 ;  /* 0x00000007ff167219 */ /* 0x000fe40000011616 */
[----:B------:R-:W-:Y:S01]  /*14b0*/  SEL R5, R20, R5, !P1 ;  /* 0x0000000514057207 */ /* 0x000fe20004800000 */
[----:B--2---:R-:W-:Y:S01]  /*14c0*/  IMAD.HI.U32 R18, R16, R2, RZ ;  /* 0x0000000210127227 */ /* 0x004fe200078e00ff */
[----:B------:R-:W-:-:S02]  /*14d0*/  SEL R21, R11, R22, !P2 ;  /* 0x000000160b157207 */ /* 0x000fc40005000000 */
[----:B------:R-:W-:Y:S01]  /*14e0*/  IADD3 R7, PT, PT, -R5, RZ, RZ ;  /* 0x000000ff05077210 */ /* 0x000fe20007ffe1ff */
[----:B------:R-:W-:Y:S01]  /*14f0*/  IMAD.HI.U32 R6, R13, R2, RZ ;  /* 0x000000020d067227 */ /* 0x000fe200078e00ff */
[----:B------:R-:W-:-:S03]  /*1500*/  @P0 SHF.R.U32.HI R16, RZ, R3, R18 ;  /* 0x00000003ff100219 */ /* 0x000fc60000011612 */
[----:B------:R-:W-:Y:S01]  /*1510*/  IMAD R7, R4, R7, R20 ;  /* 0x0000000704077224 */ /* 0x000fe200078e0214 */
[----:B------:R-:W-:Y:S01]  /*1520*/  @P0 SHF.R.U32.HI R13, RZ, R3, R6 ;  /* 0x00000003ff0d0219 */ /* 0x000fe20000011606 */
[----:B------:R-:W-:-:S04]  /*1530*/  IMAD R16, R16, R9, RZ ;  /* 0x0000000910107224 */ /* 0x000fc800078e02ff */
[----:B------:R-:W-:Y:S01]  /*1540*/  IMAD R6, R13, R9, RZ ;  /* 0x000000090d067224 */ /* 0x000fe200078e02ff */
[----:B------:R-:W-:-:S04]  /*1550*/  ISETP.GE.AND P1, PT, R5, R16, PT ;  /* 0x000000100500720c */ /* 0x000fc80003f26270 */
[----:B------:R-:W-:Y:S01]  /*1560*/  ISETP.GE.OR P1, PT, R21, R6, P1 ;  /* 0x000000061500720c */ /* 0x000fe20000f26670 */
[----:B------:R-:W-:-:S05]  /*1570*/  IMAD.HI.U32 R6, R5, R2, RZ ;  /* 0x0000000205067227 */ /* 0x000fca00078e00ff */
[----:B------:R-:W-:-:S04]  /*1580*/  SHF.R.U32.HI R6, RZ, R3, R6 ;  /* 0x00000003ff067219 */ /* 0x000fc80000011606 */
[----:B------:R-:W-:-:S03]  /*1590*/  SEL R6, R5, R6, !P0 ;  /* 0x0000000605067207 */ /* 0x000fc60004000000 */
[----:B------:R-:W-:Y:S01]  /*15a0*/  @!P1 IMAD.HI.U32 R12, R21, R2, RZ ;  /* 0x00000002150c9227 */ /* 0x000fe200078e00ff */
[----:B------:R-:W-:-:S04]  /*15b0*/  IADD3 R2, PT, PT, -R6, RZ, RZ ;  /* 0x000000ff06027210 */ /* 0x000fc80007ffe1ff */
[----:B------:R-:W-:Y:S01]  /*15c0*/  @!P1 SHF.R.U32.HI R12, RZ, R3, R12 ;  /* 0x00000003ff0c9219 */ /* 0x000fe2000001160c */
[----:B------:R-:W-:-:S03]  /*15d0*/  IMAD R2, R9, R2, R5 ;  /* 0x0000000209027224 */ /* 0x000fc600078e0205 */
[----:B------:R-:W-:-:S05]  /*15e0*/  @!P1 SEL R3, R21, R12, !P0 ;  /* 0x0000000c15039207 */ /* 0x000fca0004000000 */
[--C-:B------:R-:W-:Y:S02]  /*15f0*/  @!P1 IMAD.IADD R6, R6, 0x1, -R3.reuse ;  /* 0x0000000106069824 */ /* 0x100fe400078e0a03 */
[----:B------:R-:W-:Y:S01]  /*1600*/  @!P1 IMAD R3, R2, R13, R3 ;  /* 0x0000000d02039224 */ /* 0x000fe200078e0203 */
[----:B------:R-:W-:Y:S01]  /*1610*/  IADD3 R2, PT, PT, -R21, RZ, RZ ;  /* 0x000000ff15027210 */ /* 0x000fe20007ffe1ff */
[----:B------:R-:W-:Y:S02]  /*1620*/  @!P1 IMAD R5, R6, R9, R21 ;  /* 0x0000000906059224 */ /* 0x000fe400078e0215 */
[----:B------:R-:W-:Y:S02]  /*1630*/  @!P1 IMAD.MOV.U32 R21, RZ, RZ, R3 ;  /* 0x000000ffff159224 */ /* 0x000fe400078e0003 */
[----:B------:R-:W-:Y:S02]  /*1640*/  IMAD R2, R14, R2, R11 ;  /* 0x000000020e027224 */ /* 0x000fe400078e020b */
[----:B------:R-:W-:-:S02]  /*1650*/  IMAD R20, R5, R4, R7 ;  /* 0x0000000405147224 */ /* 0x000fc400078e0207 */
[----:B------:R-:W-:Y:S02]  /*1660*/  IMAD R21, R21, R14, R2 ;  /* 0x0000000e15157224 */ /* 0x000fe400078e0202 */
.L_x_19:
[----:B------:R-:W-:Y:S05]  /*1670*/  BRA.U UP0, `(.L_x_20) ;  /* 0x0000000100407547 */ /* 0x000fea000b800000 */
[----:B------:R-:W1:Y:S08]  /*1680*/  LDC.64 R4, c[0x0][0xb10] ;  /* 0x0002c400ff047b82 */ /* 0x000e700000000a00 */
[----:B------:R-:W2:Y:S08]  /*1690*/  LDC.64 R2, c[0x0][0xb18] ;  /* 0x0002c600ff027b82 */ /* 0x000eb00000000a00 */
[----:B------:R-:W3:Y:S08]  /*16a0*/  LDC R6, c[0x0][0xb20] ;  /* 0x0002c800ff067b82 */ /* 0x000ef00000000800 */
[----:B------:R-:W4:Y:S01]  /*16b0*/  LDC R12, c[0x0][0xb0c] ;  /* 0x0002c300ff0c7b82 */ /* 0x000f220000000800 */
[----:B-1----:R-:W-:-:S05]  /*16c0*/  IMAD.HI.U32 R4, R21, R4, RZ ;  /* 0x0000000415047227 */ /* 0x002fca00078e00ff */
[----:B------:R-:W-:Y:S01]  /*16d0*/  SHF.R.U32.HI R4, RZ, R5, R4 ;  /* 0x00000005ff047219 */ /* 0x000fe20000011604 */
[----:B--2---:R-:W-:Y:S01]  /*16e0*/  IMAD.HI.U32 R3, R20, R3, RZ ;  /* 0x0000000314037227 */ /* 0x004fe200078e00ff */
[----:B------:R-:W-:-:S04]  /*16f0*/  ISETP.NE.AND P0, PT, R2, 0x1, PT ;  /* 0x000000010200780c */ /* 0x000fc80003f05270 */
[----:B---3--:R-:W-:-:S04]  /*1700*/  SHF.R.U32.HI R3, RZ, R6, R3 ;  /* 0x00000006ff037219 */ /* 0x008fc80000011603 */
[----:B------:R-:W-:Y:S02]  /*1710*/  SEL R3, R20, R3, !P0 ;  /* 0x0000000314037207 */ /* 0x000fe40004000000 */
[----:B----4-:R-:W-:-:S04]  /*1720*/  ISETP.NE.AND P1, PT, R12, 0x1, PT ;  /* 0x000000010c00780c */ /* 0x010fc80003f25270 */
[----:B------:R-:W-:-:S05]  /*1730*/  SEL R6, R21, R4, !P1 ;  /* 0x0000000415067207 */ /* 0x000fca0004800000 */
[----:B------:R-:W-:Y:S02]  /*1740*/  IMAD.IADD R4, R3, 0x1, -R6 ;  /* 0x0000000103047824 */ /* 0x000fe400078e0a06 */
[----:B------:R-:W-:Y:S02]  /*1750*/  IMAD.IADD R3, R6, 0x1, -R3 ;  /* 0x0000000106037824 */ /* 0x000fe400078e0a03 */
[----:B------:R-:W-:Y:S02]  /*1760*/  IMAD R21, R4, R12, R21 ;  /* 0x0000000c04157224 */ /* 0x000fe400078e0215 */
[----:B------:R-:W-:Y:S02]  /*1770*/  IMAD R20, R3, R2, R20 ;  /* 0x0000000203147224 */ /* 0x000fe400078e0214 */
.L_x_20:
[----:B------:R-:W-:Y:S05]  /*1780*/  BRA.U !UP2, `(.L_x_21) ;  /* 0x000000010a0c7547 */ /* 0x000fea000b800000 */
[----:B------:R-:W-:Y:S01]  /*1790*/  UCGABAR_WAIT ;  /* 0x0000000000007dc7 */ /* 0x000fe20008000000 */
[----:B------:R-:W-:Y:S01]  /*17a0*/  CCTL.IVALL ;  /* 0x00000000ff00798f */ /* 0x000fe20002000000 */
[----:B------:R-:W-:Y:S05]  /*17b0*/  BRA `(.L_x_22) ;  /* 0x0000000000047947 */ /* 0x000fea0003800000 */
.L_x_21:
[----:B------:R-:W-:Y:S06]  /*17c0*/  BAR.SYNC.DEFER_BLOCKING 0x0 ;  /* 0x0000000000007b1d */ /* 0x000fec0000010000 */
.L_x_22:
[----:B------:R-:W-:Y:S05]  /*17d0*/  BRA.U UP3, `(.L_x_23) ;  /* 0x0000001903087547 */ /* 0x000fea000b800000 */
[----:B------:R-:W1:Y:S01]  /*17e0*/  LDCU UR13, c[0x0][0x38c] ;  /* 0x00007180ff0d77ac */ /* 0x000e620008000800 */
[----:B------:R-:W2:Y:S01]  /*17f0*/  LDC R9, c[0x0][0x370] ;  /* 0x0000dc00ff097b82 */ /* 0x000ea20000000800 */
[----:B------:R-:W-:Y:S01]  /*1800*/  IMAD.SHL.U32 R16, R11, 0x40, RZ ;  /* 0x000000400b107824 */ /* 0x000fe200078e00ff */
[----:B------:R-:W-:Y:S01]  /*1810*/  PLOP3.LUT P1, PT, PT, PT, UP5, 0x80, 0x8 ;  /* 0x000000000008781c */ /* 0x000fe20003f2f058 */
[----:B------:R-:W-:Y:S01]  /*1820*/  HFMA2 R12, -RZ, RZ, 0, 0 ;  /* 0x00000000ff0c7431 */ /* 0x000fe200000001ff */
[----:B------:R-:W-:Y:S01]  /*1830*/  UISETP.NE.AND UP1, UPT, UR10, URZ, UPT ;  /* 0x000000ff0a00728c */ /* 0x000fe2000bf25270 */
[----:B------:R-:W-:Y:S01]  /*1840*/  ISETP.NE.AND P4, PT, R10, RZ, P5 ;  /* 0x000000ff0a00720c */ /* 0x000fe20002f85270 */
[----:B------:R-:W-:Y:S01]  /*1850*/  IMAD.MOV.U32 R15, RZ, RZ, 0x1 ;  /* 0x00000001ff0f7424 */ /* 0x000fe200078e00ff */
[----:B------:R-:W-:Y:S01]  /*1860*/  PLOP3.LUT P1, PT, P1, PT, PT, 0x8, 0x80 ;  /* 0x000000000080781c */ /* 0x000fe20000f2e170 */
[----:B------:R-:W3:Y:S01]  /*1870*/  LDC R0, c[0x0][0x374] ;  /* 0x0000dd00ff007b82 */ /* 0x000ee20000000800 */
[----:B------:R-:W-:Y:S01]  /*1880*/  IMAD.MOV.U32 R14, RZ, RZ, RZ ;  /* 0x000000ffff0e7224 */ /* 0x000fe200078e00ff */
[----:B------:R-:W-:Y:S01]  /*1890*/  MOV R8, 0x1 ;  /* 0x0000000100087802 */ /* 0x000fe20000000f00 */
[----:B------:R-:W-:Y:S01]  /*18a0*/  IMAD.MOV.U32 R10, RZ, RZ, RZ ;  /* 0x000000ffff0a7224 */ /* 0x000fe200078e00ff */
[----:B------:R-:W-:Y:S01]  /*18b0*/  LOP3.LUT R16, R16, 0x40, RZ, 0xc0, !PT ;  /* 0x0000004010107812 */ /* 0x000fe200078ec0ff */
[----:B------:R-:W4:Y:S01]  /*18c0*/  LDCU.64 UR22, c[0x0][0x348] ;  /* 0x00006900ff1677ac */ /* 0x000f220008000a00 */
[----:B-1----:R-:W-:-:S02]  /*18d0*/  UIADD3 UR8, UPT, UPT, UR13, 0x3f, URZ ;  /* 0x0000003f0d087890 */ /* 0x002fc4000fffe0ff */
[----:B------:R-:W-:Y:S02]  /*18e0*/  USEL UR25, UR6, 0x2, UP1 ;  /* 0x0000000206197887 */ /* 0x000fe40008800000 */
[----:B------:R-:W-:Y:S01]  /*18f0*/  USHF.R.S32.HI UR15, URZ, 0x1f, UR8 ;  /* 0x0000001fff0f7899 */ /* 0x000fe20008011408 */
[----:B------:R-:W-:-:S03]  /*1900*/  UMOV UR26, URZ ;  /* 0x000000ff001a7c82 */ /* 0x000fc60008000000 */
[----:B------:R-:W-:Y:S02]  /*1910*/  ULEA.HI UR15, UR15, UR8, URZ, 0x6 ;  /* 0x000000080f0f7291 */ /* 0x000fe4000f8f30ff */
[----:B------:R-:W-:Y:S02]  /*1920*/  UIADD3 UR8, UPT, UPT, UR13, -0x1, URZ ;  /* 0xffffffff0d087890 */ /* 0x000fe4000fffe0ff */
[----:B------:R-:W-:Y:S02]  /*1930*/  USHF.R.S32.HI UR15, URZ, 0x6, UR15 ;  /* 0x00000006ff0f7899 */ /* 0x000fe4000801140f */
[----:B------:R-:W-:Y:S02]  /*1940*/  UISETP.GE.U32.AND UP2, UPT, UR8, -0x7f, UPT ;  /* 0xffffff810800788c */ /* 0x000fe4000bf46070 */
[----:B------:R-:W-:Y:S02]  /*1950*/  UISETP.LT.U32.AND UP0, UPT, UR15, 0xd, UPT ;  /* 0x0000000d0f00788c */ /* 0x000fe4000bf01070 */
[----:B------:R-:W-:-:S02]  /*1960*/  UIADD3 UR13, UPT, UPT, UR13, 0x7e, URZ ;  /* 0x0000007e0d0d7890 */ /* 0x000fc4000fffe0ff */
[----:B------:R-:W-:-:S04]  /*1970*/  USEL UR14, UR15, 0xd, UP0 ;  /* 0x0000000d0f0e7887 */ /* 0x000fc80008000000 */
[----:B------:R-:W-:Y:S02]  /*1980*/  UIADD3 UR24, UPT, UPT, UR14, -0x1, URZ ;  /* 0xffffffff0e187890 */ /* 0x000fe4000fffe0ff */
[----:B------:R-:W-:Y:S02]  /*1990*/  @UP2 UIADD3 UR24, UPT, UPT, UR14, URZ, URZ ;  /* 0x000000ff0e182290 */ /* 0x000fe4000fffe0ff */
[----:B------:R-:W-:Y:S02]  /*19a0*/  UIADD3 UR27, UPT, UPT, UR15, -UR14, URZ ;  /* 0x8000000e0f1b7290 */ /* 0x000fe4000fffe0ff */
[----:B------:R-:W-:Y:S02]  /*19b0*/  UIADD3 UR21, UPT, UPT, UR24, 0x1, URZ ;  /* 0x0000000118157890 */ /* 0x000fe4000fffe0ff */
[----:B--2-4-:R-:W-:-:S12]  /*19c0*/  UIADD3 UR24, UPT, UPT, -UR24, URZ, URZ ;  /* 0x000000ff18187290 */ /* 0x014fd8000fffe1ff */
.L_x_43:
[----:B------:R-:W-:Y:S01]  /*19d0*/  UISETP.NE.AND UP0, UPT, UR37, URZ, UPT ;  /* 0x000000ff2500728c */ /* 0x000fe2000bf05270 */
[----:B------:R-:W1:Y:S08]  /*19e0*/  S2UR UR37, SR_CgaCtaId ;  /* 0x00000000002579c3 */ /* 0x000e700000008800 */
[----:B------:R-:W-:Y:S05]  /*19f0*/  BRA.U UP0, `(.L_x_24) ;  /* 0x0000000100347547 */ /* 0x000fea000b800000 */
[----:B------:R-:W2:Y:S01]  /*1a00*/  S2R R2, SR_CgaCtaId ;  /* 0x0000000000027919 */ /* 0x000ea20000008800 */
[----:B------:R-:W-:-:S04]  /*1a10*/  MOV R3, 0x400 ;  /* 0x0000040000037802 */ /* 0x000fc80000000f00 */
[----:B--2---:R-:W-:Y:S02]  /*1a20*/  LEA R3, R2, R3, 0x18 ;  /* 0x0000000302037211 */ /* 0x004fe400078ec0ff */
[----:B------:R-:W-:-:S03]  /*1a30*/  SHF.L.U32 R2, R8, 0x1f, RZ ;  /* 0x0000001f08027819 */ /* 0x000fc600000006ff */
[----:B------:R-:W-:-:S04]  /*1a40*/  IMAD R3, R10, 0x8, R3 ;  /* 0x000000080a037824 */ /* 0x000fc800078e0203 */
[----:B------:R-:W2:Y:S02]  /*1a50*/  SYNCS.PHASECHK.TRANS64.TRYWAIT P0, [R3+URZ+0x190], R2 ;  /* 0x00019002030075a7 */ /* 0x000ea400080011ff */
[----:B--2---:R-:W-:Y:S05]  /*1a60*/  @!P0 BRA `(.L_x_25) ;  /* 0x0000007400588947 */ /* 0x004fea0003800000 */
.L_x_159:
[----:B------:R-:W-:Y:S01]  /*1a70*/  VIADD R10, R10, 0x1 ;  /* 0x000000010a0a7836 */ /* 0x000fe20000000000 */
[----:B------:R2:W-:Y:S04]  /*1a80*/  SYNCS.ARRIVE.TRANS64.A1T0 RZ, [R3+URZ+0x180], RZ ;  /* 0x000180ff03ff79a7 */ /* 0x0005e800081000ff */
[----:B------:R-:W-:-:S04]  /*1a90*/  ISETP.NE.AND P0, PT, R10, 0x2, PT ;  /* 0x000000020a00780c */ /* 0x000fc80003f05270 */
[----:B------:R-:W-:Y:S02]  /*1aa0*/  SEL R10, R10, RZ, P0 ;  /* 0x000000ff0a0a7207 */ /* 0x000fe40000000000 */
[----:B--2---:R-:W-:-:S04]  /*1ab0*/  SEL R3, RZ, 0x1, P0 ;  /* 0x00000001ff037807 */ /* 0x004fc80000000000 */
[----:B------:R-:W-:-:S07]  /*1ac0*/  LOP3.LUT R8, R8, R3, RZ, 0x3c, !PT ;  /* 0x0000000308087212 */ /* 0x000fce00078e3cff */
.L_x_24:
[----:B------:R-:W-:Y:S01]  /*1ad0*/  UMOV UR6, 0x400 ;  /* 0x0000040000067882 */ /* 0x000fe20000000000 */
[----:B------:R-:W-:Y:S01]  /*1ae0*/  LEA.HI R3, R21, R21, RZ, 0x1 ;  /* 0x0000001515037211 */ /* 0x000fe200078f08ff */
[----:B-1----:R-:W-:Y:S01]  /*1af0*/  ULEA UR6, UR37, UR6, 0x18 ;  /* 0x0000000625067291 */ /* 0x002fe2000f8ec0ff */
[----:B------:R-:W-:Y:S01]  /*1b00*/  SHF.L.U32 R2, R15, 0x1f, RZ ;  /* 0x0000001f0f027819 */ /* 0x000fe200000006ff */
[----:B------:R-:W-:Y:S01]  /*1b10*/  UISETP.GE.U32.AND UP0, UPT, UR13, 0x7f, UPT ;  /* 0x0000007f0d00788c */ /* 0x000fe2000bf06070 */
[C---:B------:R-:W-:Y:S01]  /*1b20*/  R2UR UR9, R16.reuse ;  /* 0x00000000100972ca */ /* 0x040fe200000e0000 */
[----:B------:R-:W-:Y:S01]  /*1b30*/  ULEA UR8, UR26, UR6, 0x3 ;  /* 0x000000061a087291 */ /* 0x000fe2000f8e18ff */
[----:B------:R-:W-:Y:S01]  /*1b40*/  IMAD.SHL.U32 R3, R3, 0x40, RZ ;  /* 0x0000004003037824 */ /* 0x000fe200078e00ff */
[----:B------:R-:W-:Y:S01]  /*1b50*/  R2UR UR10, R16 ;  /* 0x00000000100a72ca */ /* 0x000fe200000e0000 */
[----:B------:R-:W-:-:S03]  /*1b60*/  UMOV UR28, URZ ;  /* 0x000000ff001c7c82 */ /* 0x000fc60008000000 */
[----:B------:R-:W-:-:S03]  /*1b70*/  R2UR UR34, R3 ;  /* 0x00000000032272ca */ /* 0x000fc600000e0000 */
[----:B------:R1:W2:Y:S01]  /*1b80*/  SYNCS.PHASECHK.TRANS64.TRYWAIT P0, [UR8+0x68], R2 ;  /* 0x00006802ff0075a7 */ /* 0x0002a20008001108 */
[----:B------:R-:W-:-:S09]  /*1b90*/  R2UR UR8, R20 ;  /* 0x00000000140872ca */ /* 0x000fd200000e0000 */
[----:B------:R-:W-:-:S04]  /*1ba0*/  ULOP3.LUT UR34, UR9, 0xffffff80, UR34, 0xf8, !UPT ;  /* 0xffffff8009227892 */ /* 0x000fc8000f8ef822 */
[----:B------:R-:W-:Y:S01]  /*1bb0*/  ULEA UR10, UR8, UR10, 0x7 ;  /* 0x0000000a080a7291 */ /* 0x000fe2000f8e38ff */
[----:B------:R-:W-:Y:S11]  /*1bc0*/  BRA.U !UP0, `(.L_x_26) ;  /* 0x0000000108cc7547 */ /* 0x000ff6000b800000 */
[----:B------:R-:W-:Y:S01]  /*1bd0*/  UMOV UR16, UR24 ;  /* 0x0000001800107c82 */ /* 0x000fe20008000000 */
[----:B------:R-:W-:Y:S01]  /*1be0*/  UMOV UR20, UR26 ;  /* 0x0000001a00147c82 */ /* 0x000fe20008000000 */
[----:B------:R-:W-:Y:S01]  /*1bf0*/  UMOV UR35, URZ ;  /* 0x000000ff00237c82 */ /* 0x000fe20008000000 */
[----:B------:R-:W-:-:S05]  /*1c00*/  UMOV UR11, UR5 ;  /* 0x00000005000b7c82 */ /* 0x000fca0008000000 */
.L_x_32:
[----:B------:R-:W-:Y:S01]  /*1c10*/  ULEA UR33, UR20, UR6, 0x3 ;  /* 0x0000000614217291 */ /* 0x000fe2000f8e18ff */
[----:B------:R-:W-:Y:S01]  /*1c20*/  @P5 MOV R3, 0x8000 ;  /* 0x0000800000035802 */ /* 0x000fe20000000f00 */
[----:B-12-4-:R-:W-:Y:S10]  /*1c30*/  @P0 BRA `(.L_x_27) ;  /* 0x00000000000c0947 */ /* 0x016ff40003800000 */
[----:B------:R-:W-:-:S04]  /*1c40*/  SHF.L.U32 R5, R15, 0x1f, RZ ;  /* 0x0000001f0f057819 */ /* 0x000fc800000006ff */
[----:B------:R-:W2:Y:S02]  /*1c50*/  SYNCS.PHASECHK.TRANS64.TRYWAIT P0, [UR33+0x68], R5 ;  /* 0x00006805ff0075a7 */ /* 0x000ea40008001121 */
[----:B--2---:R-:W-:Y:S05]  /*1c60*/  @!P0 BRA `(.L_x_28) ;  /* 0x0000007000ec8947 */ /* 0x004fea0003800000 */
.L_x_27:
[----:B------:R2:W-:Y:S01]  /*1c70*/  @P5 SYNCS.ARRIVE.TRANS64 RZ, [UR33], R3 ;  /* 0x00000003ffff59a7 */ /* 0x0005e20008000021 */
[----:B------:R-:W-:Y:S02]  /*1c80*/  ULOP3.LUT UR8, UR25, 0x2, URZ, 0xfc, !UPT ;  /* 0x0000000219087892 */ /* 0x000fe4000f8efcff */
[----:B------:R-:W-:Y:S02]  /*1c90*/  UIADD3 UR16, UPT, UPT, UR16, 0x1, URZ ;  /* 0x0000000110107890 */ /* 0x000fe4000fffe0ff */
[----:B------:R-:W-:Y:S02]  /*1ca0*/  UISETP.NE.AND UP0, UPT, UR8, 0x2, UPT ;  /* 0x000000020800788c */ /* 0x000fe4000bf05270 */
[----:B------:R-:W-:-:S07]  /*1cb0*/  UISETP.NE.AND UP2, UPT, UR16, 0x1, UPT ;  /* 0x000000011000788c */ /* 0x000fce000bf45270 */
[----:B------:R-:W-:Y:S05]  /*1cc0*/  BRA.U UP0, `(.L_x_29) ;  /* 0x0000000100047547 */ /* 0x000fea000b800000 */
[----:B------:R-:W-:Y:S05]  /*1cd0*/  BPT.TRAP 0x1 ;  /* 0x000000040000795c */ /* 0x000fea0000300000 */
.L_x_29:
[----:B------:R-:W-:Y:S04]  /*1ce0*/  BSSY.RECONVERGENT B0, `(.L_x_30) ;  /* 0x0000003000007945 */ /* 0x000fe80003800200 */
[----:B------:R-:W-:Y:S05]  /*1cf0*/  @!P4 BRA `(.L_x_31) ;  /* 0x000000000004c947 */ /* 0x000fea0003800000 */
[----:B------:R-:W-:Y:S05]  /*1d00*/  BPT.TRAP 0x1 ;  /* 0x000000040000795c */ /* 0x000fea0000300000 */
.L_x_31:
[----:B------:R-:W-:Y:S05]  /*1d10*/  BSYNC.RECONVERGENT B0 ;  /* 0x0000000000007941 */ /* 0x000fea0003800200 */
.L_x_30:
[----:B------:R-:W-:Y:S02]  /*1d20*/  UIADD3 UR26, UPT, UPT, UR20, 0x1, URZ ;  /* 0x00000001141a7890 */ /* 0x000fe4000fffe0ff */
[----:B------:R-:W-:Y:S02]  /*1d30*/  ULEA UR32, UR20, UR6, 0xd ;  /* 0x0000000614207291 */ /* 0x000fe4000f8e68ff */
[----:B------:R-:W-:Y:S02]  /*1d40*/  UISETP.NE.AND UP0, UPT, UR26, 0xd, UPT ;  /* 0x0000000d1a00788c */ /* 0x000fe4000bf05270 */
[----:B------:R-:W-:Y:S02]  /*1d50*/  UIADD3 UR38, UP1, UPT, UR22, 0x80, URZ ;  /* 0x0000008016267890 */ /* 0x000fe4000ff3e0ff */
[----:B------:R-:W-:Y:S02]  /*1d60*/  USEL UR9, URZ, 0x1, UP0 ;  /* 0x00000001ff097887 */ /* 0x000fe40008000000 */
[----:B------:R-:W-:-:S02]  /*1d70*/  USEL UR26, UR26, URZ, UP0 ;  /* 0x000000ff1a1a7287 */ /* 0x000fc40008000000 */
[----:B------:R-:W-:Y:S02]  /*1d80*/  UIADD3 UR30, UP0, UPT, UR22, 0x180, URZ ;  /* 0x00000180161e7890 */ /* 0x000fe4000ff1e0ff */
[----:B------:R-:W-:Y:S01]  /*1d90*/  ULEA UR8, UR26, UR6, 0x3 ;  /* 0x000000061a087291 */ /* 0x000fe2000f8e18ff */
[----:B------:R-:W-:Y:S01]  /*1da0*/  LOP3.LUT R15, R15, UR9, RZ, 0x3c, !PT ;  /* 0x000000090f0f7c12 */ /* 0x000fe2000f8e3cff */
[----:B------:R-:W-:Y:S02]  /*1db0*/  ULOP3.LUT UR33, UR33, 0xfefffff8, URZ, 0xc0, !UPT ;  /* 0xfefffff821217892 */ /* 0x000fe4000f8ec0ff */
[----:B------:R-:W-:Y:S01]  /*1dc0*/  UIADD3.X UR39, UPT, UPT, URZ, UR23, URZ, UP1, !UPT ;  /* 0x00000017ff277290 */ /* 0x000fe20008ffe4ff */
[----:B-1----:R-:W-:Y:S01]  /*1dd0*/  SHF.L.U32 R2, R15, 0x1f, RZ ;  /* 0x0000001f0f027819 */ /* 0x002fe200000006ff */
[----:B------:R-:W-:Y:S02]  /*1de0*/  UIADD3 UR32, UPT, UPT, UR32, 0x4300, URZ ;  /* 0x0000430020207890 */ /* 0x000fe4000fffe0ff */
[----:B------:R-:W-:Y:S01]  /*1df0*/  UIADD3.X UR31, UPT, UPT, URZ, UR23, URZ, UP0, !UPT ;  /* 0x00000017ff1f7290 */ /* 0x000fe200087fe4ff */
[----:B------:R4:W1:Y:S01]  /*1e00*/  SYNCS.PHASECHK.TRANS64.TRYWAIT P0, [UR8+0x68], R2 ;  /* 0x00006802ff0075a7 */ /* 0x0008620008001108 */
[----:B------:R-:W-:-:S02]  /*1e10*/  ULEA UR8, UR20, UR7, 0xc ;  /* 0x0000000714087291 */ /* 0x000fc4000f8e60ff */
[----:B------:R-:W-:Y:S02]  /*1e20*/  UPRMT UR17, URZ, 0x5410, UR4 ;  /* 0x00005410ff117896 */ /* 0x000fe40008000004 */
[----:B------:R-:W-:Y:S01]  /*1e30*/  ULEA UR8, UR8, UR6, 0x1 ;  /* 0x0000000608087291 */ /* 0x000fe2000f8e08ff */
[----:B------:R-:W-:Y:S01]  /*1e40*/  UMOV UR18, 0x0 ;  /* 0x0000000000127882 */ /* 0x000fe20000000000 */
[----:B------:R-:W-:Y:S02]  /*1e50*/  UMOV UR19, 0x10000000 ;  /* 0x1000000000137882 */ /* 0x000fe40000000000 */
[----:B------:R-:W-:Y:S01]  /*1e60*/  UIADD3 UR8, UPT, UPT, UR8, 0x1e300, URZ ;  /* 0x0001e30008087890 */ /* 0x000fe2000fffe0ff */
[----:B------:R2:W-:Y:S01]  /*1e70*/  UTMALDG.3D.2CTA [UR32], [UR38], desc[UR18] ;  /* 0x00001220260075b4 */ /* 0x0005e20008211000 */
[----:B------:R-:W-:Y:S01]  /*1e80*/  UMOV UR12, UR36 ;  /* 0x00000024000c7c82 */ /* 0x000fe20008000000 */
[----:B------:R-:W-:Y:S01]  /*1e90*/  UMOV UR9, UR33 ;  /* 0x0000002100097c82 */ /* 0x000fe20008000000 */
[----:B------:R-:W-:Y:S01]  /*1ea0*/  UMOV UR28, UR21 ;  /* 0x00000015001c7c82 */ /* 0x000fe20008000000 */
[----:B------:R-:W-:-:S04]  /*1eb0*/  UMOV UR20, UR26 ;  /* 0x0000001a00147c82 */ /* 0x000fc80008000000 */
[----:B------:R3:W-:Y:S01]  /*1ec0*/  UTMALDG.3D.MULTICAST.2CTA [UR8], [UR30], UR17, desc[UR18] ;  /* 0x000012081e0073b4 */ /* 0x0007e20008211811 */
[----:B--2---:R-:W-:Y:S02]  /*1ed0*/  UIADD3 UR35, UPT, UPT, UR35, 0x40, URZ ;  /* 0x0000004023237890 */ /* 0x004fe4000fffe0ff */
[----:B---3--:R-:W-:Y:S01]  /*1ee0*/  UIADD3 UR11, UPT, UPT, UR11, 0x40, URZ ;  /* 0x000000400b0b7890 */ /* 0x008fe2000fffe0ff */
[----:B------:R-:W-:Y:S11]  /*1ef0*/  BRA.U UP2, `(.L_x_32) ;  /* 0xfffffffd02447547 */ /* 0x000ff6000b83ffff */
.L_x_26:
[----:B------:R-:W-:Y:S01]  /*1f00*/  ULEA UR8, UR26, UR6, 0x3 ;  /* 0x000000061a087291 */ /* 0x000fe2000f8e18ff */
[----:B-1--4-:R-:W-:Y:S01]  /*1f10*/  SHF.L.U32 R2, R15, 0x1f, RZ ;  /* 0x0000001f0f027819 */ /* 0x012fe200000006ff */
[----:B------:R-:W-:Y:S01]  /*1f20*/  @!P1 SYNCS.ARRIVE.TRANS64.A1T0 RZ, [UR6+0x118], RZ ;  /* 0x000118ffffff99a7 */ /* 0x000fe20008100006 */
[----:B------:R-:W-:-:S06]  /*1f30*/  UISETP.GT.AND UP0, UPT, UR15, UR14, UPT ;  /* 0x0000000e0f00728c */ /* 0x000fcc000bf04270 */
[----:B--2---:R1:W2:Y:S03]  /*1f40*/  SYNCS.PHASECHK.TRANS64.TRYWAIT P0, [UR8+0x68], R2 ;  /* 0x00006802ff0075a7 */ /* 0x0042a60008001108 */
[----:B------:R-:W-:Y:S05]  /*1f50*/  BRA.U !UP0, `(.L_x_33) ;  /* 0x0000000108c87547 */ /* 0x000fea000b800000 */
[----:B------:R-:W-:Y:S01]  /*1f60*/  UIADD3 UR30, UPT, UPT, UR27, UR28, URZ ;  /* 0x0000001c1b1e7290 */ /* 0x000fe2000fffe0ff */
[----:B------:R-:W-:-:S11]  /*1f70*/  UMOV UR31, UR26 ;  /* 0x0000001a001f7c82 */ /* 0x000fd60008000000 */
.L_x_39:
[----:B------:R-:W-:Y:S01]  /*1f80*/  ULEA UR17, UR31, UR6, 0x3 ;  /* 0x000000061f117291 */ /* 0x000fe2000f8e18ff */
[----:B--2---:R-:W-:Y:S01]  /*1f90*/  @P5 MOV R3, 0x8000 ;  /* 0x0000800000035802 */ /* 0x004fe20000000f00 */
[----:B-12---:R-:W-:Y:S10]  /*1fa0*/  @P0 BRA `(.L_x_34) ;  /* 0x00000000000c0947 */ /* 0x006ff40003800000 */
[----:B------:R-:W-:-:S04]  /*1fb0*/  SHF.L.U32 R5, R15, 0x1f, RZ ;  /* 0x0000001f0f057819 */ /* 0x000fc800000006ff */
[----:B------:R-:W2:Y:S02]  /*1fc0*/  SYNCS.PHASECHK.TRANS64.TRYWAIT P0, [UR17+0x68], R5 ;  /* 0x00006805ff0075a7 */ /* 0x000ea40008001111 */
[----:B--2---:R-:W-:Y:S05]  /*1fd0*/  @!P0 BRA `(.L_x_35) ;  /* 0x0000007000288947 */ /* 0x004fea0003800000 */
.L_x_34:
[----:B------:R2:W-:Y:S01]  /*1fe0*/  @P5 SYNCS.ARRIVE.TRANS64 RZ, [UR17], R3 ;  /* 0x00000003ffff59a7 */ /* 0x0005e20008000011 */
[----:B------:R-:W-:-:S04]  /*1ff0*/  ULOP3.LUT UR8, UR25, 0x2, URZ, 0xfc, !UPT ;  /* 0x0000000219087892 */ /* 0x000fc8000f8efcff */
[----:B------:R-:W-:-:S09]  /*2000*/  UISETP.NE.AND UP0, UPT, UR8, 0x2, UPT ;  /* 0x000000020800788c */ /* 0x000fd2000bf05270 */
[----:B------:R-:W-:Y:S05]  /*2010*/  BRA.U UP0, `(.L_x_36) ;  /* 0x0000000100047547 */ /* 0x000fea000b800000 */
[----:B------:R-:W-:Y:S05]  /*2020*/  BPT.TRAP 0x1 ;  /* 0x000000040000795c */ /* 0x000fea0000300000 */
.L_x_36:
[----:B------:R-:W-:Y:S04]  /*2030*/  BSSY.RECONVERGENT B0, `(.L_x_37) ;  /* 0x0000003000007945 */ /* 0x000fe80003800200 */
[----:B------:R-:W-:Y:S05]  /*2040*/  @!P4 BRA `(.L_x_38) ;  /* 0x000000000004c947 */ /* 0x000fea0003800000 */
[----:B------:R-:W-:Y:S05]  /*2050*/  BPT.TRAP 0x1 ;  /* 0x000000040000795c */ /* 0x000fea0000300000 */
.L_x_38:
[----:B------:R-:W-:Y:S05]  /*2060*/  BSYNC.RECONVERGENT B0 ;  /* 0x0000000000007941 */ /* 0x000fea0003800200 */
.L_x_37:
        /* <DEDUP_REMOVED lines=9> */
[----:B------:R-:W-:Y:S02]  /*2100*/  USHF.L.U32 UR19, UR28, 0x6, URZ ;  /* 0x000000061c137899 */ /* 0x000fe400080006ff */
[----:B------:R-:W-:Y:S01]  /*2110*/  ULOP3.LUT UR17, UR17, 0xfefffff8, URZ, 0xc0, !UPT ;  /* 0xfefffff811117892 */ /* 0x000fe2000f8ec0ff */
[----:B-1----:R-:W-:Y:S01]  /*2120*/  SHF.L.U32 R2, R15, 0x1f, RZ ;  /* 0x0000001f0f027819 */ /* 0x002fe200000006ff */
[----:B------:R-:W-:Y:S02]  /*2130*/  UIADD3.X UR41, UPT, UPT, URZ, UR23, URZ, UP1, !UPT ;  /* 0x00000017ff297290 */ /* 0x000fe40008ffe4ff */
[----:B------:R-:W-:Y:S01]  /*2140*/  UIADD3 UR16, UPT, UPT, UR16, 0x4300, URZ ;  /* 0x0000430010107890 */ /* 0x000fe2000fffe0ff */
[----:B------:R4:W1:Y:S01]  /*2150*/  SYNCS.PHASECHK.TRANS64.TRYWAIT P0, [UR8+0x68], R2 ;  /* 0x00006802ff0075a7 */ /* 0x0008620008001108 */
[----:B------:R-:W-:-:S02]  /*2160*/  ULEA UR8, UR31, UR7, 0xc ;  /* 0x000000071f087291 */ /* 0x000fc4000f8e60ff */
[----:B------:R-:W-:Y:S02]  /*2170*/  UIADD3 UR11, UPT, UPT, UR5, UR19, URZ ;  /* 0x00000013050b7290 */ /* 0x000fe4000fffe0ff */
[----:B------:R-:W-:Y:S02]  /*2180*/  ULEA UR8, UR8, UR6, 0x1 ;  /* 0x0000000608087291 */ /* 0x000fe4000f8e08ff */
[----:B------:R-:W-:Y:S02]  /*2190*/  UPRMT UR29, URZ, 0x5410, UR4 ;  /* 0x00005410ff1d7896 */ /* 0x000fe40008000004 */
[----:B------:R-:W-:Y:S02]  /*21a0*/  UIADD3 UR8, UPT, UPT, UR8, 0x1e300, URZ ;  /* 0x0001e30008087890 */ /* 0x000fe4000fffe0ff */
[----:B------:R-:W-:Y:S01]  /*21b0*/  UIADD3.X UR39, UPT, UPT, URZ, UR23, URZ, UP0, !UPT ;  /* 0x00000017ff277290 */ /* 0x000fe200087fe4ff */
[----:B------:R-:W-:Y:S01]  /*21c0*/  UMOV UR32, 0x0 ;  /* 0x0000000000207882 */ /* 0x000fe20000000000 */
[----:B------:R-:W-:Y:S01]  /*21d0*/  UMOV UR33, 0x10000000 ;  /* 0x1000000000217882 */ /* 0x000fe20000000000 */
[----:B------:R-:W-:Y:S01]  /*21e0*/  UMOV UR18, UR34 ;  /* 0x0000002200127c82 */ /* 0x000fe20008000000 */
[----:B------:R-:W-:Y:S01]  /*21f0*/  UMOV UR20, UR36 ;  /* 0x0000002400147c82 */ /* 0x000fe20008000000 */
[----:B------:R-:W-:Y:S01]  /*2200*/  UMOV UR12, UR36 ;  /* 0x00000024000c7c82 */ /* 0x000fe20008000000 */
[----:B------:R-:W-:Y:S01]  /*2210*/  UMOV UR9, UR17 ;  /* 0x0000001100097c82 */ /* 0x000fe20008000000 */
[----:B------:R4:W-:Y:S01]  /*2220*/  UTMALDG.3D.2CTA [UR16], [UR40], desc[UR32] ;  /* 0x00002010280075b4 */ /* 0x0009e20008211000 */
[----:B------:R-:W-:Y:S01]  /*2230*/  UIADD3 UR28, UPT, UPT, UR28, 0x1, URZ ;  /* 0x000000011c1c7890 */ /* 0x000fe2000fffe0ff */
[----:B------:R-:W-:-:S03]  /*2240*/  UMOV UR31, UR26 ;  /* 0x0000001a001f7c82 */ /* 0x000fc60008000000 */
[----:B------:R-:W-:Y:S01]  /*2250*/  UISETP.NE.AND UP0, UPT, UR28, UR30, UPT ;  /* 0x0000001e1c00728c */ /* 0x000fe2000bf05270 */
[----:B------:R4:W-:Y:S08]  /*2260*/  UTMALDG.3D.MULTICAST.2CTA [UR8], [UR38], UR29, desc[UR32] ;  /* 0x00002008260073b4 */ /* 0x0009f0000821181d */
[----:B----4-:R-:W-:Y:S05]  /*2270*/  BRA.U UP0, `(.L_x_39) ;  /* 0xfffffffd00407547 */ /* 0x010fea000b83ffff */
.L_x_33:
[----:B-1----:R-:W-:Y:S01]  /*2280*/  LEA R2, R14, UR6, 0x3 ;  /* 0x000000060e027c11 */ /* 0x002fe2000f8e18ff */
[----:B------:R-:W-:Y:S01]  /*2290*/  NOP ;  /* 0x0000000000007918 */ /* 0x000fe20000000000 */
[----:B--2---:R-:W-:Y:S02]  /*22a0*/  SHF.L.U32 R3, R12, 0x1f, RZ ;  /* 0x0000001f0c037819 */ /* 0x004fe400000006ff */
[----:B------:R-:W-:Y:S02]  /*22b0*/  LEA R4, R14, UR6, 0x4 ;  /* 0x000000060e047c11 */ /* 0x000fe4000f8e20ff */
[----:B------:R-:W1:Y:S02]  /*22c0*/  SYNCS.PHASECHK.TRANS64.TRYWAIT P0, [R2+URZ+0x120], R3 ;  /* 0x00012003020075a7 */ /* 0x000e6400080011ff */
[----:B-1----:R-:W-:Y:S05]  /*22d0*/  @!P0 BRA `(.L_x_40) ;  /* 0x0000006c00808947 */ /* 0x002fea0003800000 */
.L_x_162:
[----:B------:R-:W2:Y:S01]  /*22e0*/  LDS.128 R4, [R4+0x1b0] ;  /* 0x0001b00004047984 */ /* 0x000ea20000000c00 */
[----:B------:R-:W-:Y:S01]  /*22f0*/  ISETP.GE.AND P0, PT, R26, 0x1, PT ;  /* 0x000000011a00780c */ /* 0x000fe20003f06270 */
[----:B-1----:R-:W-:Y:S01]  /*2300*/  VIADD R2, R2, 0x130 ;  /* 0x0000013002027836 */ /* 0x002fe20000000000 */
[----:B------:R-:W-:Y:S01]  /*2310*/  @!PT LDS RZ, [RZ] ;  /* 0x00000000fffff984 */ /* 0x000fe20000000800 */
[----:B------:R-:W-:Y:S01]  /*2320*/  @!PT LDS RZ, [RZ] ;  /* 0x00000000fffff984 */ /* 0x000fe20000000800 */
[----:B------:R-:W-:Y:S01]  /*2330*/  @!PT LDS RZ, [RZ] ;  /* 0x00000000fffff984 */ /* 0x000fe20000000800 */
[----:B------:R-:W-:Y:S01]  /*2340*/  @!PT LDS RZ, [RZ] ;  /* 0x00000000fffff984 */ /* 0x000fe20000000800 */
[----:B------:R1:W-:Y:S06]  /*2350*/  MEMBAR.ALL.CTA ;  /* 0x0000000000007992 */ /* 0x0003ec0000008000 */
[----:B-1----:R-:W1:Y:S01]  /*2360*/  FENCE.VIEW.ASYNC.S ;  /* 0x00000000000073c6 */ /* 0x002e620000000000 */
[----:B------:R-:W-:-:S04]  /*2370*/  PRMT R2, RZ, 0x654, R2 ;  /* 0x00000654ff027816 */ /* 0x000fc80000000002 */
[----:B-1----:R1:W-:Y:S01]  /*2380*/  SYNCS.ARRIVE.TRANS64.RED.A1T0 RZ, [R2+URZ], RZ ;  /* 0x000000ff02ff79a7 */ /* 0x0023e200081004ff */
[----:B--2---:R-:W-:-:S13]  /*2390*/  LOP3.LUT P2, RZ, R6, 0x1, RZ, 0xc0, !PT ;  /* 0x0000000106ff7812 */ /* 0x004fda000784c0ff */
[----:B------:R-:W-:Y:S01]  /*23a0*/  @P2 SHF.R.U32.HI R3, RZ, 0x10, R5 ;  /* 0x00000010ff032819 */ /* 0x000fe20000011605 */
[----:B------:R-:W-:Y:S01]  /*23b0*/  VOTEU.ANY UP0, P2 ;  /* 0x0000000000ff7886 */ /* 0x000fe20001000100 */
[----:B------:R-:W-:Y:S02]  /*23c0*/  @P2 MOV R13, R4 ;  /* 0x00000004000d2202 */ /* 0x000fe40000000f00 */
[----:B------:R-:W-:Y:S02]  /*23d0*/  @P2 R2UR.BROADCAST UR8, R3 ;  /* 0x00000000030822ca */ /* 0x000fe400008e0000 */
[----:B------:R-:W-:-:S11]  /*23e0*/  @P2 LOP3.LUT R11, R5, 0xffff, RZ, 0xc0, !PT ;  /* 0x0000ffff050b2812 */ /* 0x000fd600078ec0ff */
[----:B------:R-:W-:Y:S01]  /*23f0*/  @UP0 UMOV UR36, UR8 ;  /* 0x0000000800240c82 */ /* 0x000fe20008000000 */
[----:B-1----:R-:W-:Y:S05]  /*2400*/  @!P0 BRA `(.L_x_41) ;  /* 0x0000000000b88947 */ /* 0x002fea0003800000 */
[----:B------:R-:W3:Y:S01]  /*2410*/  LDC.64 R4, c[0x0][0xb18] ;  /* 0x0002c600ff047b82 */ /* 0x000ee20000000a00 */
[----:B------:R-:W-:-:S07]  /*2420*/  ISETP.NE.AND P3, PT, R26, 0x1, PT ;  /* 0x000000011a00780c */ /* 0x000fce0003f65270 */
[----:B------:R-:W1:Y:S08]  /*2430*/  LDC.64 R6, c[0x0][0xb10] ;  /* 0x0002c400ff067b82 */ /* 0x000e700000000a00 */
[----:B------:R-:W2:Y:S08]  /*2440*/  LDC R17, c[0x0][0xb20] ;  /* 0x0002c800ff117b82 */ /* 0x000eb00000000800 */
[----:B------:R-:W4:Y:S01]  /*2450*/  LDC R18, c[0x0][0xb0c] ;  /* 0x0002c300ff127b82 */ /* 0x000f220000000800 */
[----:B---3--:R-:W-:Y:S01]  /*2460*/  IMAD.HI.U32 R22, R0, R5, RZ ;  /* 0x0000000500167227 */ /* 0x008fe200078e00ff */
[----:B------:R-:W-:-:S06]  /*2470*/  ISETP.NE.AND P0, PT, R4, 0x1, PT ;  /* 0x000000010400780c */ /* 0x000fcc0003f05270 */
[----:B------:R-:W3:Y:S01]  /*2480*/  LDC.64 R2, c[0x0][0xb28] ;  /* 0x0002ca00ff027b82 */ /* 0x000ee20000000a00 */
[----:B-1----:R-:W-:-:S04]  /*2490*/  IMAD.HI.U32 R20, R9, R6, RZ ;  /* 0x0000000609147227 */ /* 0x002fc800078e00ff */
[----:B------:R-:W-:Y:S01]  /*24a0*/  IMAD.HI.U32 R24, R13, R6, RZ ;  /* 0x000000060d187227 */ /* 0x000fe200078e00ff */
[----:B------:R-:W-:Y:S02]  /*24b0*/  SHF.R.U32.HI R20, RZ, R7, R20 ;  /* 0x00000007ff147219 */ /* 0x000fe40000011614 */
[----:B--2---:R-:W-:Y:S01]  /*24c0*/  SHF.R.U32.HI R19, RZ, R17, R22 ;  /* 0x00000011ff137219 */ /* 0x004fe20000011616 */
[----:B------:R-:W-:Y:S01]  /*24d0*/  IMAD.HI.U32 R22, R11, R5, RZ ;  /* 0x000000050b167227 */ /* 0x000fe200078e00ff */
[----:B------:R-:W-:Y:S02]  /*24e0*/  SHF.R.U32.HI R24, RZ, R7, R24 ;  /* 0x00000007ff187219 */ /* 0x000fe40000011618 */
[----:B------:R-:W-:Y:S02]  /*24f0*/  SEL R19, R0, R19, !P0 ;  /* 0x0000001300137207 */ /* 0x000fe40004000000 */
[----:B------:R-:W-:Y:S02]  /*2500*/  SHF.R.U32.HI R22, RZ, R17, R22 ;  /* 0x00000011ff167219 */ /* 0x000fe40000011616 */
[----:B----4-:R-:W-:-:S02]  /*2510*/  ISETP.NE.AND P1, PT, R18, 0x1, PT ;  /* 0x000000011200780c */ /* 0x010fc40003f25270 */
[----:B------:R-:W-:Y:S02]  /*2520*/  SEL R5, R11, R22, !P0 ;  /* 0x000000160b057207 */ /* 0x000fe40004000000 */
[----:B------:R-:W-:Y:S02]  /*2530*/  SEL R21, R9, R20, !P1 ;  /* 0x0000001409157207 */ /* 0x000fe40004800000 */
[----:B------:R-:W-:Y:S01]  /*2540*/  SEL R7, R13, R24, !P1 ;  /* 0x000000180d077207 */ /* 0x000fe20004800000 */
[----:B---3--:R-:W-:Y:S01]  /*2550*/  IMAD.HI.U32 R20, R19, R2, RZ ;  /* 0x0000000213147227 */ /* 0x008fe200078e00ff */
[----:B------:R-:W-:-:S03]  /*2560*/  IADD3 R17, PT, PT, -R5, RZ, RZ ;  /* 0x000000ff05117210 */ /* 0x000fc60007ffe1ff */
        /* <DEDUP_REMOVED lines=11> */
[----:B------:R-:W-:-:S04]  /*2620*/  @!P0 IMAD.HI.U32 R20, R7, R2, RZ ;  /* 0x0000000207148227 */ /* 0x000fc800078e00ff */
[----:B------:R-:W-:Y:S01]  /*2630*/  IMAD.MOV R2, RZ, RZ, -R6 ;  /* 0x000000ffff027224 */ /* 0x000fe200078e0a06 */
[----:B------:R-:W-:-:S03]  /*2640*/  @!P0 SHF.R.U32.HI R20, RZ, R3, R20 ;  /* 0x00000003ff148219 */ /* 0x000fc60000011614 */
[----:B------:R-:W-:Y:S01]  /*2650*/  IMAD R2, R26, R2, R5 ;  /* 0x000000021a027224 */ /* 0x000fe200078e0205 */
        /* <DEDUP_REMOVED lines=9> */
.L_x_41:
[----:B------:R-:W1:Y:S02]  /*26f0*/  LDCU UR8, c[0x0][0xb30] ;  /* 0x00016600ff0877ac */ /* 0x000e640008000800 */
[----:B-1----:R-:W-:-:S09]  /*2700*/  UISETP.NE.AND UP0, UPT, UR8, 0x1, UPT ;  /* 0x000000010800788c */ /* 0x002fd2000bf05270 */
[----:B------:R-:W-:Y:S05]  /*2710*/  BRA.U UP0, `(.L_x_42) ;  /* 0x0000000100407547 */ /* 0x000fea000b800000 */
[----:B------:R-:W1:Y:S08]  /*2720*/  LDC.64 R4, c[0x0][0xb10] ;  /* 0x0002c400ff047b82 */ /* 0x000e700000000a00 */
[----:B------:R-:W2:Y:S08]  /*2730*/  LDC.64 R2, c[0x0][0xb18] ;  /* 0x0002c600ff027b82 */ /* 0x000eb00000000a00 */
[----:B------:R-:W4:Y:S08]  /*2740*/  LDC R6, c[0x0][0xb20] ;  /* 0x0002c800ff067b82 */ /* 0x000f300000000800 */
[----:B------:R-:W3:Y:S01]  /*2750*/  LDC R18, c[0x0][0xb0c] ;  /* 0x0002c300ff127b82 */ /* 0x000ee20000000800 */
[----:B-1----:R-:W-:-:S05]  /*2760*/  IMAD.HI.U32 R4, R13, R4, RZ ;  /* 0x000000040d047227 */ /* 0x002fca00078e00ff */
[----:B------:R-:W-:Y:S01]  /*2770*/  SHF.R.U32.HI R4, RZ, R5, R4 ;  /* 0x00000005ff047219 */ /* 0x000fe20000011604 */
[----:B--2---:R-:W-:Y:S01]  /*2780*/  IMAD.HI.U32 R3, R11, R3, RZ ;  /* 0x000000030b037227 */ /* 0x004fe200078e00ff */
[----:B------:R-:W-:-:S04]  /*2790*/  ISETP.NE.AND P0, PT, R2, 0x1, PT ;  /* 0x000000010200780c */ /* 0x000fc80003f05270 */
[----:B----4-:R-:W-:-:S04]  /*27a0*/  SHF.R.U32.HI R6, RZ, R6, R3 ;  /* 0x00000006ff067219 */ /* 0x010fc80000011603 */
[----:B------:R-:W-:Y:S02]  /*27b0*/  SEL R3, R11, R6, !P0 ;  /* 0x000000060b037207 */ /* 0x000fe40004000000 */
[----:B---3--:R-:W-:-:S04]  /*27c0*/  ISETP.NE.AND P1, PT, R18, 0x1, PT ;  /* 0x000000011200780c */ /* 0x008fc80003f25270 */
[----:B------:R-:W-:-:S05]  /*27d0*/  SEL R4, R13, R4, !P1 ;  /* 0x000000040d047207 */ /* 0x000fca0004800000 */
[----:B------:R-:W-:Y:S02]  /*27e0*/  IMAD.IADD R5, R3, 0x1, -R4 ;  /* 0x0000000103057824 */ /* 0x000fe400078e0a04 */
[----:B------:R-:W-:Y:S02]  /*27f0*/  IMAD.IADD R3, R4, 0x1, -R3 ;  /* 0x0000000104037824 */ /* 0x000fe400078e0a03 */
[----:B------:R-:W-:Y:S02]  /*2800*/  IMAD R13, R5, R18, R13 ;  /* 0x00000012050d7224 */ /* 0x000fe400078e020d */
[----:B------:R-:W-:-:S07]  /*2810*/  IMAD R11, R3, R2, R11 ;  /* 0x00000002030b7224 */ /* 0x000fce00078e020b */
.L_x_42:
[----:B------:R-:W-:Y:S01]  /*2820*/  VIADD R14, R14, 0x1 ;  /* 0x000000010e0e7836 */ /* 0x000fe20000000000 */
[----:B------:R-:W-:Y:S01]  /*2830*/  PLOP3.LUT P1, PT, PT, PT, PT, 0x80, 0x8 ;  /* 0x000000000008781c */ /* 0x000fe20003f2f070 */
[----:B------:R-:W-:Y:S02]  /*2840*/  IMAD.IADD R21, R13, 0x1, R60 ;  /* 0x000000010d157824 */ /* 0x000fe400078e023c */
[----:B------:R-:W-:Y:S01]  /*2850*/  IMAD.IADD R20, R11, 0x1, R58 ;  /* 0x000000010b147824 */ /* 0x000fe200078e023a */
[----:B------:R-:W-:-:S04]  /*2860*/  ISETP.NE.AND P0, PT, R14, 0x2, PT ;  /* 0x000000020e00780c */ /* 0x000fc80003f05270 */
[----:B------:R-:W-:Y:S02]  /*2870*/  SEL R3, RZ, 0x1, P0 ;  /* 0x00000001ff037807 */ /* 0x000fe40000000000 */
[----:B------:R-:W-:Y:S02]  /*2880*/  SEL R14, R14, RZ, P0 ;  /* 0x000000ff0e0e7207 */ /* 0x000fe40000000000 */
[----:B------:R-:W-:Y:S01]  /*2890*/  LOP3.LUT R12, R12, R3, RZ, 0x3c, !PT ;  /* 0x000000030c0c7212 */ /* 0x000fe200078e3cff */
[----:B------:R-:W-:Y:S06]  /*28a0*/  @P2 BRA `(.L_x_43) ;  /* 0xfffffff000482947 */ /* 0x000fec000383ffff */
[----:B------:R-:W-:Y:S01]  /*28b0*/  UIADD3 UR6, UPT, UPT, UR6, 0x68, URZ ;  /* 0x0000006806067890 */ /* 0x000fe2000fffe0ff */
[----:B------:R-:W-:-:S03]  /*28c0*/  SHF.L.U32 R3, R15, 0x1f, RZ ;  /* 0x0000001f0f037819 */ /* 0x000fc600000006ff */
[----:B------:R-:W-:-:S09]  /*28d0*/  ULEA UR4, UR26, UR6, 0x3 ;  /* 0x000000061a047291 */ /* 0x000fd2000f8e18ff */
[----:B------:R-:W1:Y:S02]  /*28e0*/  SYNCS.PHASECHK.TRANS64.TRYWAIT P0, [UR4], R3 ;  /* 0x00000003ff0075a7 */ /* 0x000e640008001104 */
[----:B-1----:R-:W-:Y:S05]  /*28f0*/  @!P0 BRA `(.L_x_44) ;  /* 0x00000068000c8947 */ /* 0x002fea0003800000 */
.L_x_164:
[----:B------:R-:W-:-:S04]  /*2900*/  UIADD3 UR5, UPT, UPT, UR26, 0x1, URZ ;  /* 0x000000011a057890 */ /* 0x000fc8000fffe0ff */
[----:B------:R-:W-:-:S04]  /*2910*/  UISETP.NE.AND UP0, UPT, UR5, 0xd, UPT ;  /* 0x0000000d0500788c */ /* 0x000fc8000bf05270 */
[----:B------:R-:W-:Y:S02]  /*2920*/  USEL UR7, URZ, 0x1, UP0 ;  /* 0x00000001ff077887 */ /* 0x000fe40008000000 */
[----:B------:R-:W-:-:S04]  /*2930*/  USEL UR5, UR5, URZ, UP0 ;  /* 0x000000ff05057287 */ /* 0x000fc80008000000 */
[----:B------:R-:W-:Y:S01]  /*2940*/  ULEA UR4, UR5, UR6, 0x3 ;  /* 0x0000000605047291 */ /* 0x000fe2000f8e18ff */
[----:B------:R-:W-:-:S04]  /*2950*/  LOP3.LUT R2, R15, UR7, RZ, 0x3c, !PT ;  /* 0x000000070f027c12 */ /* 0x000fc8000f8e3cff */
[----:B-1----:R-:W-:-:S04]  /*2960*/  SHF.L.U32 R3, R2, 0x1f, RZ ;  /* 0x0000001f02037819 */ /* 0x002fc800000006ff */
[----:B------:R-:W1:Y:S02]  /*2970*/  SYNCS.PHASECHK.TRANS64.TRYWAIT P0, [UR4], R3 ;  /* 0x00000003ff0075a7 */ /* 0x000e640008001104 */
[----:B-1----:R-:W-:Y:S05]  /*2980*/  @!P0 BRA `(.L_x_45) ;  /* 0x0000006800008947 */ /* 0x002fea0003800000 */
.L_x_166:
        /* <DEDUP_REMOVED lines=9> */
.L_x_168:
        /* <DEDUP_REMOVED lines=9> */
.L_x_170:
        /* <DEDUP_REMOVED lines=9> */
.L_x_172:
        /* <DEDUP_REMOVED lines=9> */
.L_x_174:
        /* <DEDUP_REMOVED lines=9> */
.L_x_176:
        /* <DEDUP_REMOVED lines=9> */
.L_x_178:
        /* <DEDUP_REMOVED lines=9> */
.L_x_180:
        /* <DEDUP_REMOVED lines=9> */
.L_x_182:
        /* <DEDUP_REMOVED lines=9> */
.L_x_184:
        /* <DEDUP_REMOVED lines=9> */
.L_x_186:
[----:B------:R-:W-:-:S04]  /*2f30*/  UIADD3 UR5, UPT, UPT, UR5, 0x1, URZ ;  /* 0x0000000105057890 */ /* 0x000fc8000fffe0ff */
[----:B------:R-:W-:-:S04]  /*2f40*/  UISETP.NE.AND UP0, UPT, UR5, 0xd, UPT ;  /* 0x0000000d0500788c */ /* 0x000fc8000bf05270 */
[----:B------:R-:W-:Y:S02]  /*2f50*/  USEL UR4, URZ, 0x1, UP0 ;  /* 0x00000001ff047887 */ /* 0x000fe40008000000 */
[----:B------:R-:W-:-:S04]  /*2f60*/  USEL UR5, UR5, URZ, UP0 ;  /* 0x000000ff05057287 */ /* 0x000fc80008000000 */
[----:B------:R-:W-:Y:S01]  /*2f70*/  ULEA UR5, UR5, UR6, 0x3 ;  /* 0x0000000605057291 */ /* 0x000fe2000f8e18ff */
[----:B-1----:R-:W-:-:S04]  /*2f80*/  LOP3.LUT R3, R2, UR4, RZ, 0x3c, !PT ;  /* 0x0000000402037c12 */ /* 0x002fc8000f8e3cff */
[----:B------:R-:W-:Y:S01]  /*2f90*/  SHF.L.U32 R3, R3, 0x1f, RZ ;  /* 0x0000001f03037819 */ /* 0x000fe200000006ff */
[----:B---3--:R-:W-:-:S07]  /*2fa0*/  IMAD.U32 R0, RZ, RZ, UR5 ;  /* 0x00000005ff007e24 */ /* 0x008fce000f8e00ff */
.L_x_56:
[----:B-1----:R1:W2:Y:S02]  /*2fb0*/  SYNCS.PHASECHK.TRANS64.TRYWAIT P0, [R0+URZ], R3 ;  /* 0x00000003000075a7 */ /* 0x0022a400080011ff */
[----:B--2---:R-:W-:Y:S05]  /*2fc0*/  @!P0 NANOSLEEP.SYNCS 0x989680 ;  /* 0x009896800000895d */ /* 0x004fea0003900000 */
[----:B------:R-:W2:Y:S02]  /*2fd0*/  @!P0 SYNCS.PHASECHK.TRANS64 P0, [R0+URZ], R3 ;  /* 0x00000003000085a7 */ /* 0x000ea400080010ff */
[----:B--2---:R-:W-:Y:S05]  /*2fe0*/  @P0 EXIT ;  /* 0x000000000000094d */ /* 0x004fea0003800000 */
[----:B------:R-:W-:Y:S05]  /*2ff0*/  BRA `(.L_x_56) ;  /* 0xfffffffc00ec7947 */ /* 0x000fea000383ffff */
.L_x_23:
[----:B------:R-:W-:-:S04]  /*3000*/  UISETP.NE.AND UP0, UPT, UR37, URZ, UPT ;  /* 0x000000ff2500728c */ /* 0x000fc8000bf05270 */
[----:B------:R-:W-:-:S09]  /*3010*/  UISETP.NE.OR UP0, UPT, UR10, 0x1, UP0 ;  /* 0x000000010a00788c */ /* 0x000fd20008705670 */
[----:B------:R-:W-:Y:S05]  /*3020*/  BRA.U UP0, `(.L_x_57) ;  /* 0x00000005004c7547 */ /* 0x000fea000b800000 */
[----:B------:R-:W-:Y:S01]  /*3030*/  HFMA2 R11, -RZ, RZ, 0, 0 ;  /* 0x00000000ff0b7431 */ /* 0x000fe200000001ff */
[----:B------:R-:W-:Y:S01]  /*3040*/  ISETP.GE.U32.AND P2, PT, R10, 0x4, PT ;  /* 0x000000040a00780c */ /* 0x000fe20003f46070 */
[----:B------:R-:W-:Y:S01]  /*3050*/  IMAD.MOV.U32 R12, RZ, RZ, 0x1 ;  /* 0x00000001ff0c7424 */ /* 0x000fe200078e00ff */
[----:B------:R-:W-:Y:S01]  /*3060*/  CS2R R8, SRZ ;  /* 0x0000000000087805 */ /* 0x000fe2000001ff00 */
[----:B------:R-:W-:Y:S01]  /*3070*/  IMAD.MOV.U32 R3, RZ, RZ, RZ ;  /* 0x000000ffff037224 */ /* 0x000fe200078e00ff */
[----:B------:R-:W-:Y:S01]  /*3080*/  UMOV UR4, 0x400 ;  /* 0x0000040000047882 */ /* 0x000fe20000000000 */
[----:B------:R-:W-:Y:S01]  /*3090*/  UMOV UR6, URZ ;  /* 0x000000ff00067c82 */ /* 0x000fe20008000000 */
[----:B------:R-:W-:-:S12]  /*30a0*/  ULEA UR37, UR37, UR4, 0x18 ;  /* 0x0000000425257291 */ /* 0x000fd8000f8ec0ff */
.L_x_61:
[----:B------:R-:W-:Y:S02]  /*30b0*/  LEA R0, R3, UR37, 0x3 ;  /* 0x0000002503007c11 */ /* 0x000fe4000f8e18ff */
[----:B------:R-:W-:-:S03]  /*30c0*/  SHF.L.U32 R5, R8, 0x1f, RZ ;  /* 0x0000001f08057819 */ /* 0x000fc600000006ff */
[----:B------:R-:W-:Y:S01]  /*30d0*/  VIADD R4, R0, 0x190 ;  /* 0x0000019000047836 */ /* 0x000fe20000000000 */
[----:B------:R-:W1:Y:S02]  /*30e0*/  SYNCS.PHASECHK.TRANS64.TRYWAIT P0, [R0+URZ+0x180], R5 ;  /* 0x00018005000075a7 */ /* 0x000e6400080011ff */
[----:B-1----:R-:W-:Y:S05]  /*30f0*/  @!P0 BRA `(.L_x_58) ;  /* 0x00000064002c8947 */ /* 0x002fea0003800000 */
.L_x_187:
[----:B------:R-:W-:Y:S01]  /*3100*/  ULEA UR5, UR6, UR37, 0x3 ;  /* 0x0000002506057291 */ /* 0x000fe2000f8e18ff */
[----:B------:R-:W-:Y:S01]  /*3110*/  PRMT R4, RZ, 0x654, R4 ;  /* 0x00000654ff047816 */ /* 0x000fe20000000004 */
[----:B-1----:R-:W-:Y:S01]  /*3120*/  @!P2 IMAD.MOV.U32 R5, RZ, RZ, 0x10 ;  /* 0x00000010ff05a424 */ /* 0x002fe200078e00ff */
[----:B------:R-:W-:Y:S01]  /*3130*/  SHF.L.U32 R7, R12, 0x1f, RZ ;  /* 0x0000001f0c077819 */ /* 0x000fe200000006ff */
[----:B------:R-:W-:Y:S01]  /*3140*/  UIADD3 UR4, UPT, UPT, UR5, 0x120, URZ ;  /* 0x0000012005047890 */ /* 0x000fe2000fffe0ff */
[----:B------:R1:W-:Y:S05]  /*3150*/  SYNCS.ARRIVE.TRANS64.RED.A1T0 RZ, [R4+URZ], RZ ;  /* 0x000000ff04ff79a7 */ /* 0x0003ea00081004ff */
[----:B------:R-:W-:Y:S01]  /*3160*/  IMAD.U32 R13, RZ, RZ, UR4 ;  /* 0x00000004ff0d7e24 */ /* 0x000fe2000f8e00ff */
[----:B------:R-:W2:Y:S04]  /*3170*/  SYNCS.PHASECHK.TRANS64.TRYWAIT P0, [UR5+0x130], R7 ;  /* 0x00013007ff0075a7 */ /* 0x000ea80008001105 */
[----:B------:R-:W-:Y:S01]  /*3180*/  PRMT R13, R10, 0x654, R13 ;  /* 0x000006540a0d7816 */ /* 0x000fe2000000000d */
[----:B-12---:R-:W-:Y:S06]  /*3190*/  @!P0 BRA `(.L_x_59) ;  /* 0x0000006400188947 */ /* 0x006fec0003800000 */
.L_x_189:
[----:B------:R-:W-:Y:S01]  /*31a0*/  ULEA UR4, UR6, UR37, 0x4 ;  /* 0x0000002506047291 */ /* 0x000fe2000f8e20ff */
[----:B------:R-:W-:Y:S01]  /*31b0*/  SEL R2, R13, R2, !P2 ;  /* 0x000000020d027207 */ /* 0x000fe20005000000 */
[----:B------:R-:W-:Y:S01]  /*31c0*/  UIADD3 UR5, UPT, UPT, UR5, 0x120, URZ ;  /* 0x0000012005057890 */ /* 0x000fe2000fffe0ff */
[----:B-1----:R-:W-:Y:S01]  /*31d0*/  LEA R0, R11, UR37, 0x3 ;  /* 0x000000250b007c11 */ /* 0x002fe2000f8e18ff */
[----:B------:R-:W-:Y:S01]  /*31e0*/  UIADD3 UR4, UPT, UPT, UR4, 0x1b0, URZ ;  /* 0x000001b004047890 */ /* 0x000fe2000fffe0ff */
[----:B------:R1:W-:Y:S01]  /*31f0*/  @!P2 SYNCS.ARRIVE.TRANS64.RED RZ, [R2+URZ], R5 ;  /* 0x0000000502ffa9a7 */ /* 0x0003e200080004ff */
[----:B------:R-:W-:Y:S01]  /*3200*/  UIADD3 UR6, UPT, UPT, UR6, 0x1, URZ ;  /* 0x0000000106067890 */ /* 0x000fe2000fffe0ff */
[----:B------:R-:W-:-:S03]  /*3210*/  VIADD R3, R3, 0x1 ;  /* 0x0000000103037836 */ /* 0x000fc60000000000 */
[----:B------:R-:W-:Y:S02]  /*3220*/  UISETP.NE.AND UP0, UPT, UR6, 0x2, UPT ;  /* 0x000000020600788c */ /* 0x000fe4000bf05270 */
[----:B------:R-:W-:Y:S01]  /*3230*/  ISETP.NE.AND P0, PT, R3, 0x2, PT ;  /* 0x000000020300780c */ /* 0x000fe20003f05270 */
[----:B------:R-:W-:Y:S06]  /*3240*/  UGETNEXTWORKID.BROADCAST [UR4], [UR5] ;  /* 0x00000000040073ca */ /* 0x000fec0008000100 */
[----:B------:R-:W-:Y:S02]  /*3250*/  USEL UR4, URZ, 0x1, UP0 ;  /* 0x00000001ff047887 */ /* 0x000fe40008000000 */
[----:B------:R-:W-:-:S04]  /*3260*/  USEL UR6, UR6, URZ, UP0 ;  /* 0x000000ff06067287 */ /* 0x000fc80008000000 */
[----:B------:R-:W-:Y:S02]  /*3270*/  LOP3.LUT R12, R12, UR4, RZ, 0x3c, !PT ;  /* 0x000000040c0c7c12 */ /* 0x000fe4000f8e3cff */
[----:B-1----:R-:W-:-:S04]  /*3280*/  SHF.L.U32 R5, R9, 0x1f, RZ ;  /* 0x0000001f09057819 */ /* 0x002fc800000006ff */
[----:B------:R-:W1:Y:S02]  /*3290*/  SYNCS.PHASECHK.TRANS64.TRYWAIT P1, [R0+URZ+0x120], R5 ;  /* 0x00012005000075a7 */ /* 0x000e6400080211ff */
[----:B-1----:R-:W-:Y:S05]  /*32a0*/  @!P1 BRA `(.L_x_60) ;  /* 0x0000006000ec9947 */ /* 0x002fea0003800000 */
.L_x_190:
[----:B------:R-:W-:Y:S01]  /*32b0*/  LEA R4, R11, UR37, 0x4 ;  /* 0x000000250b047c11 */ /* 0x000fe2000f8e20ff */
[----:B-1----:R-:W-:Y:S01]  /*32c0*/  VIADD R0, R0, 0x130 ;  /* 0x0000013000007836 */ /* 0x002fe20000000000 */
[----:B------:R-:W-:Y:S01]  /*32d0*/  SEL R3, R3, RZ, P0 ;  /* 0x000000ff03037207 */ /* 0x000fe20000000000 */
[----:B------:R-:W-:-:S03]  /*32e0*/  VIADD R11, R11, 0x1 ;  /* 0x000000010b0b7836 */ /* 0x000fc60000000000 */
[----:B------:R-:W1:Y:S01]  /*32f0*/  LDS.128 R4, [R4+0x1b0] ;  /* 0x0001b00004047984 */ /* 0x000e620000000c00 */
[----:B------:R-:W-:Y:S02]  /*3300*/  PRMT R0, RZ, 0x654, R0 ;  /* 0x00000654ff007816 */ /* 0x000fe40000000000 */
[C---:B------:R-:W-:Y:S01]  /*3310*/  ISETP.NE.AND P1, PT, R11.reuse, 0x2, PT ;  /* 0x000000020b00780c */ /* 0x040fe20003f25270 */
[----:B------:R-:W-:Y:S01]  /*3320*/  @!PT LDS RZ, [RZ] ;  /* 0x00000000fffff984 */ /* 0x000fe20000000800 */
[----:B------:R-:W-:Y:S01]  /*3330*/  @!PT LDS RZ, [RZ] ;  /* 0x00000000fffff984 */ /* 0x000fe20000000800 */
[----:B------:R-:W-:Y:S01]  /*3340*/  @!PT LDS RZ, [RZ] ;  /* 0x00000000fffff984 */ /* 0x000fe20000000800 */
[----:B------:R-:W-:Y:S01]  /*3350*/  @!PT LDS RZ, [RZ] ;  /* 0x00000000fffff984 */ /* 0x000fe20000000800 */
[----:B------:R2:W-:Y:S06]  /*3360*/  MEMBAR.ALL.CTA ;  /* 0x0000000000007992 */ /* 0x0005ec0000008000 */
[----:B--2---:R-:W2:Y:S01]  /*3370*/  FENCE.VIEW.ASYNC.S ;  /* 0x00000000000073c6 */ /* 0x004ea20000000000 */
[----:B------:R-:W-:Y:S01]  /*3380*/  SEL R11, R11, RZ, P1 ;  /* 0x000000ff0b0b7207 */ /* 0x000fe20000800000 */
[----:B--2---:R2:W-:Y:S01]  /*3390*/  SYNCS.ARRIVE.TRANS64.RED.A1T0 RZ, [R0+URZ], RZ ;  /* 0x000000ff00ff79a7 */ /* 0x0045e200081004ff */
[----:B-1----:R-:W-:-:S02]  /*33a0*/  LOP3.LUT P3, RZ, R6, 0x1, RZ, 0xc0, !PT ;  /* 0x0000000106ff7812 */ /* 0x002fc4000786c0ff */
[----:B------:R-:W-:-:S04]  /*33b0*/  SEL R5, RZ, 0x1, P0 ;  /* 0x00000001ff057807 */ /* 0x000fc80000000000 */
[----:B------:R-:W-:Y:S02]  /*33c0*/  LOP3.LUT R8, R8, R5, RZ, 0x3c, !PT ;  /* 0x0000000508087212 */ /* 0x000fe400078e3cff */
[----:B--2---:R-:W-:-:S04]  /*33d0*/  SEL R0, RZ, 0x1, P1 ;  /* 0x00000001ff007807 */ /* 0x004fc80000800000 */
[----:B------:R-:W-:Y:S01]  /*33e0*/  LOP3.LUT R9, R9, R0, RZ, 0x3c, !PT ;  /* 0x0000000009097212 */ /* 0x000fe200078e3cff */
[----:B------:R-:W-:Y:S06]  /*33f0*/  @P3 BRA `(.L_x_61) ;  /* 0xfffffffc002c3947 */ /* 0x000fec000383ffff */
[----:B------:R-:W-:Y:S01]  /*3400*/  ULEA UR5, UR6, UR37, 0x3 ;  /* 0x0000002506057291 */ /* 0x000fe2000f8e18ff */
[----:B------:R-:W-:-:S08]  /*3410*/  SHF.L.U32 R3, R12, 0x1f, RZ ;  /* 0x0000001f0c037819 */ /* 0x000fd000000006ff */
[----:B------:R-:W1:Y:S02]  /*3420*/  SYNCS.PHASECHK.TRANS64 P0, [UR5+0x130], R3 ;  /* 0x00013003ff0075a7 */ /* 0x000e640008001005 */
[----:B-1----:R-:W-:Y:S05]  /*3430*/  @P0 BRA `(.L_x_62) ;  /* 0x0000000000080947 */ /* 0x002fea0003800000 */
[----:B------:R-:W1:Y:S02]  /*3440*/  SYNCS.PHASECHK.TRANS64.TRYWAIT P0, [UR5+0x130], R3 ;  /* 0x00013003ff0075a7 */ /* 0x000e640008001105 */
[----:B-1----:R-:W-:Y:S05]  /*3450*/  @!P0 BRA `(.L_x_63) ;  /* 0x0000006000948947 */ /* 0x002fea0003800000 */
.L_x_62:
[----:B------:R-:W-:-:S04]  /*3460*/  UIADD3 UR4, UPT, UPT, UR6, 0x1, URZ ;  /* 0x0000000106047890 */ /* 0x000fc8000fffe0ff */
[----:B------:R-:W-:-:S04]  /*3470*/  UISETP.NE.AND UP0, UPT, UR4, 0x2, UPT ;  /* 0x000000020400788c */ /* 0x000fc8000bf05270 */
[----:B------:R-:W-:Y:S02]  /*3480*/  USEL UR7, URZ, 0x1, UP0 ;  /* 0x00000001ff077887 */ /* 0x000fe40008000000 */
[----:B------:R-:W-:-:S04]  /*3490*/  USEL UR4, UR4, URZ, UP0 ;  /* 0x000000ff04047287 */ /* 0x000fc80008000000 */
[----:B------:R-:W-:Y:S01]  /*34a0*/  ULEA UR4, UR4, UR37, 0x3 ;  /* 0x0000002504047291 */ /* 0x000fe2000f8e18ff */
[----:B-1----:R-:W-:-:S04]  /*34b0*/  LOP3.LUT R3, R12, UR7, RZ, 0x3c, !PT ;  /* 0x000000070c037c12 */ /* 0x002fc8000f8e3cff */
[----:B------:R-:W-:-:S04]  /*34c0*/  SHF.L.U32 R0, R3, 0x1f, RZ ;  /* 0x0000001f03007819 */ /* 0x000fc800000006ff */
[----:B------:R-:W1:Y:S02]  /*34d0*/  SYNCS.PHASECHK.TRANS64 P0, [UR4+0x130], R0 ;  /* 0x00013000ff0075a7 */ /* 0x000e640008001004 */
[----:B-1----:R-:W-:Y:S05]  /*34e0*/  @P0 EXIT ;  /* 0x000000000000094d */ /* 0x002fea0003800000 */
[----:B------:R-:W-:Y:S02]  /*34f0*/  SHF.L.U32 R3, R3, 0x1f, RZ ;  /* 0x0000001f03037819 */ /* 0x000fe400000006ff */
[----:B------:R-:W-:-:S07]  /*3500*/  MOV R0, UR4 ;  /* 0x0000000400007c02 */ /* 0x000fce0008000f00 */
.L_x_64:
[----:B-1----:R1:W2:Y:S02]  /*3510*/  SYNCS.PHASECHK.TRANS64.TRYWAIT P0, [R0+URZ+0x130], R3 ;  /* 0x00013003000075a7 */ /* 0x0022a400080011ff */
[----:B--2---:R-:W-:Y:S05]  /*3520*/  @!P0 NANOSLEEP.SYNCS 0x989680 ;  /* 0x009896800000895d */ /* 0x004fea0003900000 */
[----:B------:R-:W2:Y:S02]  /*3530*/  @!P0 SYNCS.PHASECHK.TRANS64 P0, [R0+URZ+0x130], R3 ;  /* 0x00013003000085a7 */ /* 0x000ea400080010ff */
[----:B--2---:R-:W-:Y:S05]  /*3540*/  @P0 EXIT ;  /* 0x000000000000094d */ /* 0x004fea0003800000 */
[----:B------:R-:W-:Y:S05]  /*3550*/  BRA `(.L_x_64) ;  /* 0xfffffffc00ec7947 */ /* 0x000fea000383ffff */
.L_x_57:
[----:B------:R-:W-:Y:S05]  /*3560*/  BRA.U UP4, `(.L_x_65) ;  /* 0x0000001104d07547 */ /* 0x000fea000b800000 */
[----:B------:R-:W-:Y:S01]  /*3570*/  UMOV UR4, 0x40 ;  /* 0x0000004000047882 */ /* 0x000fe20000000000 */
[----:B------:R-:W-:Y:S01]  /*3580*/  NOP ;  /* 0x0000000000007918 */ /* 0x000fe20000000000 */
[----:B------:R-:W-:Y:S01]  /*3590*/  ULEA UR4, UR37, UR4, 0x18 ;  /* 0x0000000425047291 */ /* 0x000fe2000f8ec0ff */
[----:B------:R-:W-:Y:S02]  /*35a0*/  UMOV UR5, 0x400 ;  /* 0x0000040000057882 */ /* 0x000fe40000000000 */
[----:B------:R-:W-:-:S06]  /*35b0*/  ULEA UR37, UR37, UR5, 0x18 ;  /* 0x0000000525257291 */ /* 0x000fcc000f8ec0ff */
[----:B------:R-:W1:Y:S02]  /*35c0*/  LDS.U8 R2, [UR4+0x1c] ;  /* 0x00001c04ff027984 */ /* 0x000e640008000000 */
[----:B-1----:R-:W-:-:S13]  /*35d0*/  ISETP.NE.AND P0, PT, R2, RZ, PT ;  /* 0x000000ff0200720c */ /* 0x002fda0003f05270 */
[----:B------:R-:W-:Y:S05]  /*35e0*/  @P0 BRA `(.L_x_66) ;  /* 0x0000000400080947 */ /* 0x000fea0003800000 */
[----:B------:R-:W-:Y:S02]  /*35f0*/  UISETP.NE.U32.AND UP0, UPT, UR9, 0x1, UPT ;  /* 0x000000010900788c */ /* 0x000fe4000bf05070 */
[----:B------:R-:W-:-:S07]  /*3600*/  UIADD3 UR6, UPT, UPT, UR4, 0x8, URZ ;  /* 0x0000000804067890 */ /* 0x000fce000fffe0ff */
[----:B------:R-:W-:Y:S05]  /*3610*/  BRA.U !UP0, `(.L_x_67) ;  /* 0x00000001089c7547 */ /* 0x000fea000b800000 */
[----:B------:R-:W-:Y:S01]  /*3620*/  ELECT P0, URZ, PT ;  /* 0x0000000000ff782f */ /* 0x000fe20003800000 */
[----:B------:R-:W-:-:S12]  /*3630*/  BSSY B0, `(.L_x_67) ;  /* 0x0000025000007945 */ /* 0x000fd80003800000 */
[----:B------:R-:W-:Y:S05]  /*3640*/  @!P0 BRA `(.L_x_68) ;  /* 0x00000000008c8947 */ /* 0x000fea0003800000 */
[----:B------:R-:W-:-:S05]  /*3650*/  UMOV UR5, 0x10 ;  /* 0x0000001000057882 */ /* 0x000fca0000000000 */
[----:B------:R-:W-:Y:S04]  /*3660*/  DEPBAR.LE SB1, 0x36 ;  /* 0x00009d800000791a */ /* 0x000fe80000000000 */
[----:B------:R-:W1:Y:S02]  /*3670*/  UTCATOMSWS.2CTA.FIND_AND_SET.ALIGN UP1, UR5, UR5 ;  /* 0x00000005000575e3 */ /* 0x000e640008220800 */
[----:B-1----:R-:W-:Y:S01]  /*3680*/  MOV R11, UR5 ;  /* 0x00000005000b7c02 */ /* 0x002fe20008000f00 */
[----:B------:R-:W-:Y:S06]  /*3690*/  BRA.U UP1, `(.L_x_69) ;  /* 0x0000000101187547 */ /* 0x000fec000b800000 */
.L_x_70:
[----:B------:R-:W-:Y:S05]  /*36a0*/  NANOSLEEP 0x64 ;  /* 0x000000640000795d */ /* 0x000fea0003800000 */
[----:B------:R-:W-:-:S05]  /*36b0*/  UMOV UR5, 0x10 ;  /* 0x0000001000057882 */ /* 0x000fca0000000000 */
[----:B------:R-:W-:Y:S04]  /*36c0*/  DEPBAR.LE SB1, 0x36 ;  /* 0x00009d800000791a */ /* 0x000fe80000000000 */
[----:B------:R-:W1:Y:S02]  /*36d0*/  UTCATOMSWS.2CTA.FIND_AND_SET.ALIGN UP1, UR5, UR5 ;  /* 0x00000005000575e3 */ /* 0x000e640008220800 */
[----:B-1----:R-:W-:Y:S01]  /*36e0*/  MOV R11, UR5 ;  /* 0x00000005000b7c02 */ /* 0x002fe20008000f00 */
[----:B------:R-:W-:Y:S05]  /*36f0*/  BRA.U !UP1, `(.L_x_70) ;  /* 0xfffffffd09e87547 */ /* 0x000fea000b83ffff */
.L_x_69:
[----:B------:R-:W1:Y:S01]  /*3700*/  LDS R5, [UR4+0x10] ;  /* 0x00001004ff057984 */ /* 0x000e620008000800 */
[----:B------:R-:W-:Y:S01]  /*3710*/  IMAD.U32 R3, RZ, RZ, UR37 ;  /* 0x00000025ff037e24 */ /* 0x000fe2000f8e00ff */
[----:B------:R-:W-:-:S03]  /*3720*/  MOV R2, UR8 ;  /* 0x0000000800027c02 */ /* 0x000fc60008000f00 */
[----:B------:R-:W-:Y:S01]  /*3730*/  VIADD R3, R3, 0x1d0 ;  /* 0x000001d003037836 */ /* 0x000fe20000000000 */
[----:B-1----:R-:W-:-:S04]  /*3740*/  SHF.L.U32 R5, R5, 0x1f, RZ ;  /* 0x0000001f05057819 */ /* 0x002fc800000006ff */
[----:B------:R-:W1:Y:S02]  /*3750*/  SYNCS.PHASECHK.TRANS64.TRYWAIT P0, [UR4+0x8], R5 ;  /* 0x00000805ff0075a7 */ /* 0x000e640008001104 */
[----:B-1----:R-:W-:Y:S05]  /*3760*/  @P0 BRA `(.L_x_71) ;  /* 0x0000000000080947 */ /* 0x002fea0003800000 */
[----:B------:R-:W1:Y:S02]  /*3770*/  SYNCS.PHASECHK.TRANS64.TRYWAIT P0, [UR4+0x8], R5 ;  /* 0x00000805ff0075a7 */ /* 0x000e640008001104 */
[----:B-1----:R-:W-:Y:S05]  /*3780*/  @!P0 BRA `(.L_x_72) ;  /* 0x0000005c00e08947 */ /* 0x002fea0003800000 */
.L_x_71:
[----:B-1----:R-:W-:Y:S01]  /*3790*/  HFMA2 R4, -RZ, RZ, 0, 5.9604644775390625e-08 ;  /* 0x00000001ff047431 */ /* 0x002fe200000001ff */
[----:B------:R-:W-:Y:S01]  /*37a0*/  UPRMT UR5, UR8, 0x654, UR6 ;  /* 0x0000065408057896 */ /* 0x000fe20008000006 */
[----:B------:R-:W-:Y:S01]  /*37b0*/  IMAD.MOV.U32 R6, RZ, RZ, 0xffff ;  /* 0x0000ffffff067424 */ /* 0x000fe200078e00ff */
[----:B------:R-:W-:Y:S01]  /*37c0*/  PRMT R2, R2, 0x654, R3 ;  /* 0x0000065402027816 */ /* 0x000fe20000000003 */
[----:B------:R-:W-:Y:S02]  /*37d0*/  IMAD.MOV.U32 R5, RZ, RZ, 0x4 ;  /* 0x00000004ff057424 */ /* 0x000fe400078e00ff */
[----:B------:R-:W-:Y:S01]  /*37e0*/  IMAD.SHL.U32 R9, R11, 0x20, RZ ;  /* 0x000000200b097824 */ /* 0x000fe200078e00ff */
[----:B------:R-:W-:Y:S02]  /*37f0*/  MOV R3, UR5 ;  /* 0x0000000500037c02 */ /* 0x000fe40008000f00 */
[-C--:B------:R-:W-:Y:S01]  /*3800*/  SHF.L.U32 R7, R6, R11.reuse, RZ ;  /* 0x0000000b06077219 */ /* 0x080fe200000006ff */
[----:B------:R1:W-:Y:S01]  /*3810*/  SYNCS.ARRIVE.TRANS64.RED RZ, [UR5], R5 ;  /* 0x00000005ffff79a7 */ /* 0x0003e20008000405 */
[----:B------:R-:W-:Y:S01]  /*3820*/  SHF.L.U32 R6, R4, R11, RZ ;  /* 0x0000000b04067219 */ /* 0x000fe200000006ff */
[----:B------:R1:W-:Y:S04]  /*3830*/  STS [UR37+0x1d0], R9 ;  /* 0x0001d009ff007988 */ /* 0x0003e80008000825 */
[----:B------:R1:W-:Y:S04]  /*3840*/  STAS [R2.64], R11 ;  /* 0x0000000b02007dbd */ /* 0x0003e8000c0008ff */
[----:B------:R1:W-:Y:S04]  /*3850*/  ATOMS.OR RZ, [UR4+0x14], R7 ;  /* 0x00001407ffff798c */ /* 0x0003e8000b000004 */
[----:B------:R1:W-:Y:S04]  /*3860*/  ATOMS.OR RZ, [UR4+0x18], R6 ;  /* 0x00001806ffff798c */ /* 0x0003e8000b000004 */
[----:B------:R1:W-:Y:S02]  /*3870*/  ATOMS.XOR RZ, [UR4+0x10], R4 ;  /* 0x00001004ffff798c */ /* 0x0003e4000b800004 */
.L_x_68:
[----:B------:R-:W-:Y:S05]  /*3880*/  BSYNC B0 ;  /* 0x0000000000007941 */ /* 0x000fea0003800000 */
.L_x_67:
[----:B------:R-:W-:Y:S05]  /*3890*/  BRA.U UP0, `(.L_x_73) ;  /* 0x00000001006c7547 */ /* 0x000fea000b800000 */
[----:B------:R-:W-:-:S03]  /*38a0*/  UMOV UR5, 0xffffffff ;  /* 0xffffffff00057882 */ /* 0x000fc60000000000 */
[----:B------:R-:W-:Y:S05]  /*38b0*/  BRA.DIV UR5, `(.L_x_74) ;  /* 0x0000005e05ac7947 */ /* 0x000fea000b800000 */
[----:B------:R-:W-:-:S13]  /*38c0*/  ELECT P6, URZ, PT ;  /* 0x0000000000ff782f */ /* 0x000fda00038c0000 */
.L_x_194:
[----:B------:R-:W-:Y:S05]  /*38d0*/  @!P6 BRA `(.L_x_73) ;  /* 0x00000000005ce947 */ /* 0x000fea0003800000 */
[----:B-1----:R-:W1:Y:S02]  /*38e0*/  LDS R3, [UR4+0x10] ;  /* 0x00001004ff037984 */ /* 0x002e640008000800 */
[----:B-1----:R-:W-:-:S04]  /*38f0*/  SHF.L.U32 R3, R3, 0x1f, RZ ;  /* 0x0000001f03037819 */ /* 0x002fc800000006ff */
[----:B------:R-:W1:Y:S02]  /*3900*/  SYNCS.PHASECHK.TRANS64.TRYWAIT P0, [UR4+0x8], R3 ;  /* 0x00000803ff0075a7 */ /* 0x000e640008001104 */
[----:B-1----:R-:W-:Y:S05]  /*3910*/  @P0 BRA `(.L_x_75) ;  /* 0x0000000000080947 */ /* 0x002fea0003800000 */
[----:B------:R-:W1:Y:S02]  /*3920*/  SYNCS.PHASECHK.TRANS64.TRYWAIT P0, [UR4+0x8], R3 ;  /* 0x00000803ff0075a7 */ /* 0x000e640008001104 */
[----:B-1----:R-:W-:Y:S05]  /*3930*/  @!P0 BRA `(.L_x_76) ;  /* 0x0000005c00ac8947 */ /* 0x002fea0003800000 */
.L_x_75:
[----:B------:R-:W2:Y:S01]  /*3940*/  LDS R5, [UR37+0x1d0] ;  /* 0x0001d025ff057984 */ /* 0x000ea20008000800 */
[----:B-1----:R-:W-:Y:S02]  /*3950*/  HFMA2 R2, -RZ, RZ, 0, 5.9604644775390625e-08 ;  /* 0x00000001ff027431 */ /* 0x002fe400000001ff */
[----:B------:R-:W-:Y:S01]  /*3960*/  IMAD.MOV.U32 R3, RZ, RZ, 0xffff ;  /* 0x0000ffffff037424 */ /* 0x000fe200078e00ff */
[----:B------:R-:W-:Y:S01]  /*3970*/  UPRMT UR5, UR8, 0x654, UR6 ;  /* 0x0000065408057896 */ /* 0x000fe20008000006 */
[----:B--2---:R-:W-:-:S03]  /*3980*/  IMAD.SHL.U32 R4, R5, 0x20, RZ ;  /* 0x0000002005047824 */ /* 0x004fc600078e00ff */
[-C--:B------:R-:W-:Y:S02]  /*3990*/  SHF.L.U32 R3, R3, R5.reuse, RZ ;  /* 0x0000000503037219 */ /* 0x080fe400000006ff */
[----:B------:R-:W-:Y:S01]  /*39a0*/  SHF.L.U32 R5, R2, R5, RZ ;  /* 0x0000000502057219 */ /* 0x000fe200000006ff */
[----:B------:R2:W-:Y:S04]  /*39b0*/  STS [UR37+0x1d0], R4 ;  /* 0x0001d004ff007988 */ /* 0x0005e80008000825 */
[----:B------:R2:W-:Y:S04]  /*39c0*/  ATOMS.OR RZ, [UR4+0x14], R3 ;  /* 0x00001403ffff798c */ /* 0x0005e8000b000004 */
[----:B------:R2:W-:Y:S01]  /*39d0*/  ATOMS.OR RZ, [UR4+0x18], R5 ;  /* 0x00001805ffff798c */ /* 0x0005e2000b000004 */
[----:B------:R-:W-:Y:S03]  /*39e0*/  SYNCS.ARRIVE.TRANS64.RED.A1T0 RZ, [UR5], RZ ;  /* 0x000000ffffff79a7 */ /* 0x000fe60008100405 */
[----:B------:R2:W-:Y:S01]  /*39f0*/  ATOMS.XOR RZ, [UR4+0x10], R2 ;  /* 0x00001002ffff798c */ /* 0x0005e2000b800004 */
[----:B------:R-:W-:Y:S05]  /*3a00*/  BRA `(.L_x_73) ;  /* 0x0000000000107947 */ /* 0x000fea0003800000 */
.L_x_66:
[----:B------:R-:W-:-:S05]  /*3a10*/  MOV R2, 0xffffffff ;  /* 0xffffffff00027802 */ /* 0x000fca0000000f00 */
[----:B------:R1:W-:Y:S02]  /*3a20*/  STS [UR37+0x1d0], R2 ;  /* 0x0001d002ff007988 */ /* 0x0003e40008000825 */
[----:B-1----:R-:W-:Y:S02]  /*3a30*/  MOV R2, 0x3a50 ;  /* 0x00003a5000027802 */ /* 0x002fe40000000f00 */
[----:B-----5:R-:W-:Y:S05]  /*3a40*/  CALL.REL.NOINC `($__internal_1_$__cuda_sm10x_tcgen05_guardrail_trap_phase_invalid_during_alloc) ;  /* 0x0000006400807944 */ /* 0x020fea0003c00000 */
.L_x_73:
[----:B------:R-:W-:Y:S05]  /*3a50*/  WARPSYNC.ALL ;  /* 0x0000000000007948 */ /* 0x000fea0003800000 */
[----:B------:R-:W3:Y:S01]  /*3a60*/  S2UR UR5, SR_CgaCtaId ;  /* 0x00000000000579c3 */ /* 0x000ee20000008800 */
[----:B------:R-:W-:Y:S01]  /*3a70*/  UMOV UR4, 0x400 ;  /* 0x0000040000047882 */ /* 0x000fe20000000000 */
[----:B------:R-:W-:-:S06]  /*3a80*/  NOP ;  /* 0x0000000000007918 */ /* 0x000fcc0000000000 */
[----:B------:R-:W-:Y:S06]  /*3a90*/  BAR.ARV 0x6, 0xa0 ;  /* 0x0182800000007b1d */ /* 0x000fec0000002000 */
[----:B------:R-:W4:Y:S01]  /*3aa0*/  LDCU UR6, c[0x0][0x38c] ;  /* 0x00007180ff0677ac */ /* 0x000f220008000800 */
[----:B------:R-:W-:Y:S01]  /*3ab0*/  LOP3.LUT R0, R0, 0xffff, RZ, 0xc0, !PT ;  /* 0x0000ffff00007812 */ /* 0x000fe200078ec0ff */
[----:B-1----:R-:W-:Y:S01]  /*3ac0*/  IMAD.MOV.U32 R9, RZ, RZ, 0x1 ;  /* 0x00000001ff097424 */ /* 0x002fe200078e00ff */
[----:B------:R-:W-:Y:S01]  /*3ad0*/  LOP3.LUT R8, R8, 0xffff, RZ, 0xc0, !PT ;  /* 0x0000ffff08087812 */ /* 0x000fe200078ec0ff */
[----:B------:R-:W-:Y:S01]  /*3ae0*/  UMOV UR17, URZ ;  /* 0x000000ff00117c82 */ /* 0x000fe20008000000 */
[----:B------:R-:W-:Y:S01]  /*3af0*/  R2UR UR11, R0 ;  /* 0x00000000000b72ca */ /* 0x000fe200000e0000 */
[----:B------:R-:W-:Y:S01]  /*3b00*/  UMOV UR16, URZ ;  /* 0x000000ff00107c82 */ /* 0x000fe20008000000 */
[----:B------:R-:W-:Y:S01]  /*3b10*/  R2UR UR12, R8 ;  /* 0x00000000080c72ca */ /* 0x000fe200000e0000 */
[----:B------:R-:W-:Y:S01]  /*3b20*/  IMAD.MOV.U32 R8, RZ, RZ, RZ ;  /* 0x000000ffff087224 */ /* 0x000fe200078e00ff */
[----:B------:R-:W-:Y:S01]  /*3b30*/  UMOV UR15, URZ ;  /* 0x000000ff000f7c82 */ /* 0x000fe20008000000 */
[----:B---3--:R-:W-:-:S02]  /*3b40*/  ULEA UR5, UR5, UR4, 0x18 ;  /* 0x0000000405057291 */ /* 0x008fc4000f8ec0ff */
[----:B------:R-:W-:Y:S02]  /*3b50*/  UISETP.NE.AND UP2, UPT, UR9, URZ, UPT ;  /* 0x000000ff0900728c */ /* 0x000fe4000bf45270 */
[----:B------:R-:W-:Y:S02]  /*3b60*/  UIADD3 UR20, UPT, UPT, UR5, 0x4300, URZ ;  /* 0x0000430005147890 */ /* 0x000fe4000fffe0ff */
[----:B------:R-:W-:Y:S02]  /*3b70*/  UIADD3 UR19, UPT, UPT, UR5, 0x1e300, URZ ;  /* 0x0001e30005137890 */ /* 0x000fe4000fffe0ff */
[----:B----4-:R-:W-:Y:S01]  /*3b80*/  UIADD3 UR6, UPT, UPT, UR6, 0x3f, URZ ;  /* 0x0000003f06067890 */ /* 0x010fe2000fffe0ff */
[----:B--2---:R-:W1:Y:S01]  /*3b90*/  LDS R2, [UR5+0x1d0] ;  /* 0x0001d005ff027984 */ /* 0x004e620008000800 */
[----:B------:R-:W-:Y:S02]  /*3ba0*/  USHF.R.U32.HI UR20, URZ, 0x4, UR20 ;  /* 0x00000004ff147899 */ /* 0x000fe40008011614 */
[----:B------:R-:W-:-:S02]  /*3bb0*/  USHF.R.S32.HI UR4, URZ, 0x1f, UR6 ;  /* 0x0000001fff047899 */ /* 0x000fc40008011406 */
[----:B------:R-:W-:Y:S02]  /*3bc0*/  USHF.R.U32.HI UR19, URZ, 0x4, UR19 ;  /* 0x00000004ff137899 */ /* 0x000fe40008011613 */
[----:B------:R-:W-:Y:S01]  /*3bd0*/  ULEA.HI UR4, UR4, UR6, URZ, 0x6 ;  /* 0x0000000604047291 */ /* 0x000fe2000f8f30ff */
[----:B------:R-:W-:Y:S01]  /*3be0*/  UMOV UR28, 0x0 ;  /* 0x00000000001c7882 */ /* 0x000fe20000000000 */
[----:B------:R-:W-:Y:S02]  /*3bf0*/  UMOV UR29, 0x8218010 ;  /* 0x08218010001d7882 */ /* 0x000fe40000000000 */
[----:B------:R-:W-:Y:S02]  /*3c00*/  USHF.R.S32.HI UR4, URZ, 0x6, UR4 ;  /* 0x00000006ff047899 */ /* 0x000fe40008011404 */
[----:B------:R-:W-:Y:S02]  /*3c10*/  ULOP3.LUT UR20, UR20, 0x3fff, URZ, 0xc0, !UPT ;  /* 0x00003fff14147892 */ /* 0x000fe4000f8ec0ff */
[----:B------:R-:W-:-:S02]  /*3c20*/  UISETP.LT.AND UP0, UPT, UR4, 0x1, UPT ;  /* 0x000000010400788c */ /* 0x000fc4000bf01270 */
[----:B------:R-:W-:Y:S02]  /*3c30*/  ULOP3.LUT UR19, UR19, 0x3fff, URZ, 0xc0, !UPT ;  /* 0x00003fff13137892 */ /* 0x000fe4000f8ec0ff */
[----:B------:R-:W-:Y:S01]  /*3c40*/  USEL UR18, UR4, 0x1, !UP0 ;  /* 0x0000000104127887 */ /* 0x000fe2000c000000 */
[----:B------:R-:W-:Y:S01]  /*3c50*/  UMOV UR26, 0x0 ;  /* 0x00000000001a7882 */ /* 0x000fe20000000000 */
[----:B------:R-:W-:Y:S01]  /*3c60*/  UMOV UR27, 0x8218010 ;  /* 0x08218010001b7882 */ /* 0x000fe20000000000 */
[----:B------:R-:W-:Y:S01]  /*3c70*/  UMOV UR24, 0x0 ;  /* 0x0000000000187882 */ /* 0x000fe20000000000 */
[----:B------:R-:W-:Y:S01]  /*3c80*/  UMOV UR25, 0x8218010 ;  /* 0x0821801000197882 */ /* 0x000fe20000000000 */
[----:B------:R-:W-:Y:S01]  /*3c90*/  UMOV UR22, 0x0 ;  /* 0x0000000000167882 */ /* 0x000fe20000000000 */
[----:B------:R-:W-:Y:S01]  /*3ca0*/  UMOV UR23, 0x8218010 ;  /* 0x0821801000177882 */ /* 0x000fe20000000000 */
[----:B-1----:R-:W-:Y:S02]  /*3cb0*/  R2UR UR21, R2 ;  /* 0x00000000021572ca */ /* 0x002fe400000e0000 */
[----:B------:R-:W-:-:S13]  /*3cc0*/  CS2R R2, SRZ ;  /* 0x0000000000027805 */ /* 0x000fda000001ff00 */
.L_x_84:
[C---:B------:R-:W-:Y:S02]  /*3cd0*/  LEA R0, R8.reuse, UR5, 0x3 ;  /* 0x0000000508007c11 */ /* 0x040fe4000f8e18ff */
[----:B------:R-:W-:Y:S02]  /*3ce0*/  SHF.L.U32 R5, R3, 0x1f, RZ ;  /* 0x0000001f03057819 */ /* 0x000fe400000006ff */
[----:B------:R-:W-:Y:S02]  /*3cf0*/  LEA R4, R8, UR5, 0x4 ;  /* 0x0000000508047c11 */ /* 0x000fe4000f8e20ff */
[----:B------:R-:W1:Y:S02]  /*3d00*/  SYNCS.PHASECHK.TRANS64.TRYWAIT P0, [R0+URZ+0x120], R5 ;  /* 0x00012005000075a7 */ /* 0x000e6400080011ff */
[----:B-1-34-:R-:W-:Y:S05]  /*3d10*/  @!P0 BRA `(.L_x_77) ;  /* 0x0000005800cc8947 */ /* 0x01afea0003800000 */
.L_x_195:
[----:B-1----:R-:W1:Y:S01]  /*3d20*/  LDS.128 R4, [R4+0x1b0] ;  /* 0x0001b00004047984 */ /* 0x002e620000000c00 */
[----:B------:R-:W-:Y:S02]  /*3d30*/  VIADD R0, R0, 0x130 ;  /* 0x0000013000007836 */ /* 0x000fe40000000000 */
[----:B------:R-:W-:Y:S01]  /*3d40*/  VIADD R8, R8, 0x1 ;  /* 0x0000000108087836 */ /* 0x000fe20000000000 */
[----:B------:R-:W-:Y:S01]  /*3d50*/  @!PT LDS RZ, [RZ] ;  /* 0x00000000fffff984 */ /* 0x000fe20000000800 */
[----:B------:R-:W-:Y:S01]  /*3d60*/  @!PT LDS RZ, [RZ] ;  /* 0x00000000fffff984 */ /* 0x000fe20000000800 */
[----:B------:R-:W-:Y:S01]  /*3d70*/  @!PT LDS RZ, [RZ] ;  /* 0x00000000fffff984 */ /* 0x000fe20000000800 */
[----:B------:R-:W-:Y:S01]  /*3d80*/  @!PT LDS RZ, [RZ] ;  /* 0x00000000fffff984 */ /* 0x000fe20000000800 */
[----:B------:R2:W-:Y:S06]  /*3d90*/  MEMBAR.ALL.CTA ;  /* 0x0000000000007992 */ /* 0x0005ec0000008000 */
[----:B--2---:R-:W2:Y:S01]  /*3da0*/  FENCE.VIEW.ASYNC.S ;  /* 0x00000000000073c6 */ /* 0x004ea20000000000 */
[----:B------:R-:W-:-:S04]  /*3db0*/  PRMT R0, RZ, 0x654, R0 ;  /* 0x00000654ff007816 */ /* 0x000fc80000000000 */
[----:B--2---:R2:W-:Y:S01]  /*3dc0*/  SYNCS.ARRIVE.TRANS64.RED.A1T0 RZ, [R0+URZ], RZ ;  /* 0x000000ff00ff79a7 */ /* 0x0045e200081004ff */
[----:B-1----:R-:W-:Y:S01]  /*3dd0*/  LOP3.LUT P1, RZ, R6, 0x1, RZ, 0xc0, !PT ;  /* 0x0000000106ff7812 */ /* 0x002fe2000782c0ff */
[----:B--2---:R-:W-:-:S12]  /*3de0*/  BRA.U UP2, `(.L_x_78) ;  /* 0x0000000502087547 */ /* 0x004fd8000b800000 */
[----:B------:R-:W1:Y:S01]  /*3df0*/  LDCU UR6, c[0x0][0x38c] ;  /* 0x00007180ff0677ac */ /* 0x000e620008000800 */
[----:B------:R-:W-:Y:S02]  /*3e00*/  PLOP3.LUT P2, PT, PT, PT, PT, 0x80, 0x8 ;  /* 0x000000000008781c */ /* 0x000fe40003f4f070 */
[----:B------:R-:W-:Y:S01]  /*3e10*/  SHF.L.U32 R5, R9, 0x1f, RZ ;  /* 0x0000001f09057819 */ /* 0x000fe200000006ff */
[----:B------:R-:W-:Y:S02]  /*3e20*/  ULEA UR7, UR17, UR5, 0x3 ;  /* 0x0000000511077291 */ /* 0x000fe4000f8e18ff */
[----:B------:R-:W-:Y:S02]  /*3e30*/  ULEA UR10, UR17, UR21, 0x6 ;  /* 0x00000015110a7291 */ /* 0x000fe4000f8e30ff */
[----:B-1----:R-:W-:-:S06]  /*3e40*/  UISETP.GE.AND UP0, UPT, UR6, 0x1, UPT ;  /* 0x000000010600788c */ /* 0x002fcc000bf06270 */
[----:B------:R-:W-:-:S05]  /*3e50*/  PLOP3.LUT P0, PT, PT, PT, UP0, 0x80, 0x8 ;  /* 0x000000000008781c */ /* 0x000fca0003f0f008 */
[----:B------:R-:W-:-:S08]  /*3e60*/  @UP0 ULEA UR6, UR16, UR5, 0x3 ;  /* 0x0000000510060291 */ /* 0x000fd0000f8e18ff */
[----:B------:R-:W-:-:S04]  /*3e70*/  @P0 SHF.L.U32 R0, R2, 0x1f, RZ ;  /* 0x0000001f02000819 */ /* 0x000fc800000006ff */
[----:B------:R1:W2:Y:S01]  /*3e80*/  @P0 SYNCS.PHASECHK.TRANS64.TRYWAIT P2, [UR6], R0 ;  /* 0x00000000ff0005a7 */ /* 0x0002a20008041106 */
[----:B------:R-:W3:Y:S02]  /*3e90*/  SYNCS.PHASECHK.TRANS64.TRYWAIT P0, [UR7+0x160], R5 ;  /* 0x00016005ff0075a7 */ /* 0x000ee40008001107 */
[----:B-123--:R-:W-:Y:S05]  /*3ea0*/  @!P0 BRA `(.L_x_79) ;  /* 0x00000058007c8947 */ /* 0x00efea0003800000 */
.L_x_197:
[----:B------:R-:W-:Y:S01]  /*3eb0*/  UMOV UR14, UR15 ;  /* 0x0000000f000e7c82 */ /* 0x000fe20008000000 */
[----:B------:R-:W-:Y:S05]  /*3ec0*/  BRA.U !UP0, `(.L_x_80) ;  /* 0x0000000108c07547 */ /* 0x000fea000b800000 */
[----:B------:R-:W-:Y:S02]  /*3ed0*/  UIADD3 UR14, UPT, UPT, UR18, UR15, URZ ;  /* 0x0000000f120e7290 */ /* 0x000fe4000fffe0ff */
[----:B------:R-:W-:Y:S01]  /*3ee0*/  UPLOP3.LUT UP3, UPT, UPT, UPT, UPT, 0x40, 0x4 ;  /* 0x000000000004789c */ /* 0x000fe20003f6e870 */
[----:B------:R-:W-:Y:S01]  /*3ef0*/  UMOV UR13, UR4 ;  /* 0x00000004000d7c82 */ /* 0x000fe20008000000 */
[----:B------:R-:W-:-:S09]  /*3f00*/  UMOV UR46, UR16 ;  /* 0x00000010002e7c82 */ /* 0x000fd20008000000 */
.L_x_83:
[----:B--2---:R-:W-:Y:S01]  /*3f10*/  ULEA UR6, UR46, UR5, 0x3 ;  /* 0x000000052e067291 */ /* 0x004fe2000f8e18ff */
[----:B---3--:R-:W-:Y:S11]  /*3f20*/  @P2 BRA `(.L_x_81) ;  /* 0x00000000000c2947 */ /* 0x008ff60003800000 */
[----:B-1----:R-:W-:Y:S04]  /*3f30*/  SHF.L.U32 R5, R2, 0x1f, RZ ;  /* 0x0000001f02057819 */ /* 0x002fe800000006ff */
[----:B------:R-:W1:Y:S02]  /*3f40*/  SYNCS.PHASECHK.TRANS64.TRYWAIT P0, [UR6], R5 ;  /* 0x00000005ff0075a7 */ /* 0x000e640008001106 */
[----:B-1----:R-:W-:Y:S05]  /*3f50*/  @!P0 BRA `(.L_x_82) ;  /* 0x0000005800688947 */ /* 0x002fea0003800000 */
.L_x_81:
[----:B------:R-:W-:Y:S01]  /*3f60*/  UISETP.NE.AND UP0, UPT, UR13, 0x1, UPT ;  /* 0x000000010d00788c */ /* 0x000fe2000bf05270 */
[----:B------:R-:W-:Y:S01]  /*3f70*/  PLOP3.LUT P2, PT, PT, PT, PT, 0x80, 0x8 ;  /* 0x000000000008781c */ /* 0x000fe20003f4f070 */
[----:B------:R-:W-:Y:S02]  /*3f80*/  UIADD3 UR16, UPT, UPT, UR46, 0x1, URZ ;  /* 0x000000012e107890 */ /* 0x000fe4000fffe0ff */
[----:B------:R-:W-:Y:S02]  /*3f90*/  ULEA UR32, UR46, UR20, 0x9 ;  /* 0x000000142e207291 */ /* 0x000fe4000f8e48ff */
[----:B------:R-:W-:Y:S01]  /*3fa0*/  UISETP.NE.AND UP1, UPT, UR16, 0xd, UPT ;  /* 0x0000000d1000788c */ /* 0x000fe2000bf25270 */
[----:B------:R-:W-:Y:S01]  /*3fb0*/  PLOP3.LUT P0, PT, PT, PT, UP0, 0x80, 0x8 ;  /* 0x000000000008781c */ /* 0x000fe20003f0f008 */
[----:B------:R-:W-:Y:S02]  /*3fc0*/  UIADD3 UR44, UPT, UPT, UR32, 0x80, URZ ;  /* 0x00000080202c7890 */ /* 0x000fe4000fffe0ff */
[----:B------:R-:W-:Y:S02]  /*3fd0*/  USEL UR31, URZ, 0x1, UP1 ;  /* 0x00000001ff1f7887 */ /* 0x000fe40008800000 */
[----:B------:R-:W-:Y:S02]  /*3fe0*/  USEL UR16, UR16, URZ, UP1 ;  /* 0x000000ff10107287 */ /* 0x000fe40008800000 */
[----:B------:R-:W-:Y:S02]  /*3ff0*/  UIADD3 UR40, UPT, UPT, UR32, 0x100, URZ ;  /* 0x0000010020287890 */ /* 0x000fe4000fffe0ff */
[----:B------:R-:W-:Y:S01]  /*4000*/  @UP0 ULEA UR30, UR16, UR5, 0x3 ;  /* 0x00000005101e0291 */ /* 0x000fe2000f8e18ff */
[----:B------:R-:W-:Y:S01]  /*4010*/  LOP3.LUT R2, R2, UR31, RZ, 0x3c, !PT ;  /* 0x0000001f02027c12 */ /* 0x000fe2000f8e3cff */
[----:B------:R-:W-:Y:S02]  /*4020*/  UIADD3 UR36, UPT, UPT, UR32, 0x180, URZ ;  /* 0x0000018020247890 */ /* 0x000fe4000fffe0ff */
[----:B------:R-:W-:Y:S01]  /*4030*/  UIADD3 UR6, UPT, UPT, UR6, 0x68, URZ ;  /* 0x0000006806067890 */ /* 0x000fe2000fffe0ff */
[----:B-1----:R-:W-:Y:S01]  /*4040*/  @P0 SHF.L.U32 R0, R2, 0x1f, RZ ;  /* 0x0000001f02000819 */ /* 0x002fe200000006ff */
[----:B------:R-:W-:Y:S02]  /*4050*/  UIADD3 UR15, UPT, UPT, UR15, 0x1, URZ ;  /* 0x000000010f0f7890 */ /* 0x000fe4000fffe0ff */
[----:B------:R-:W-:Y:S01]  /*4060*/  UIADD3 UR13, UPT, UPT, UR13, -0x1, URZ ;  /* 0xffffffff0d0d7890 */ /* 0x000fe2000fffe0ff */
[----:B------:R2:W3:Y:S01]  /*4070*/  @P0 SYNCS.PHASECHK.TRANS64.TRYWAIT P2, [UR30], R0 ;  /* 0x00000000ff0005a7 */ /* 0x0004e2000804111e */
[----:B------:R-:W-:Y:S02]  /*4080*/  ULEA UR30, UR46, UR19, 0x9 ;  /* 0x000000132e1e7291 */ /* 0x000fe4000f8e48ff */
[----:B------:R-:W-:Y:S02]  /*4090*/  UISETP.NE.AND UP0, UPT, UR15, UR14, UPT ;  /* 0x0000000e0f00728c */ /* 0x000fe4000bf05270 */
[----:B------:R-:W-:Y:S02]  /*40a0*/  UIADD3 UR42, UPT, UPT, UR30, 0x80, URZ ;  /* 0x000000801e2a7890 */ /* 0x000fe4000fffe0ff */
[----:B------:R-:W-:Y:S02]  /*40b0*/  UIADD3 UR38, UPT, UPT, UR30, 0x100, URZ ;  /* 0x000001001e267890 */ /* 0x000fe4000fffe0ff */
[----:B------:R-:W-:Y:S01]  /*40c0*/  UIADD3 UR34, UPT, UPT, UR30, 0x180, URZ ;  /* 0x000001801e227890 */ /* 0x000fe2000fffe0ff */
[----:B------:R-:W-:Y:S01]  /*40d0*/  UMOV UR33, 0x40004040 ;  /* 0x4000404000217882 */ /* 0x000fe20000000000 */
[----:B------:R-:W-:Y:S01]  /*40e0*/  UMOV UR31, 0x40004040 ;  /* 0x40004040001f7882 */ /* 0x000fe20000000000 */
[----:B------:R-:W-:Y:S01]  /*40f0*/  UMOV UR45, 0x40004040 ;  /* 0x40004040002d7882 */ /* 0x000fe20000000000 */
[----:B------:R2:W-:Y:S01]  /*4100*/  UTCHMMA.2CTA gdesc[UR32], gdesc[UR30], tmem[UR10], tmem[UR28], idesc[UR29], UP3 ;  /* 0x00ff1c1e200075ea */ /* 0x0005e20009a0000a */
[----:B------:R-:W-:Y:S01]  /*4110*/  UPLOP3.LUT UP3, UPT, UPT, UPT, UPT, 0x80, 0x8 ;  /* 0x000000000008789c */ /* 0x000fe20003f6f070 */
[----:B------:R-:W-:Y:S01]  /*4120*/  UMOV UR43, 0x40004040 ;  /* 0x40004040002b7882 */ /* 0x000fe20000000000 */
[----:B------:R-:W-:Y:S01]  /*4130*/  UMOV UR41, 0x40004040 ;  /* 0x4000404000297882 */ /* 0x000fe20000000000 */
[----:B------:R2:W-:Y:S01]  /*4140*/  UTCHMMA.2CTA gdesc[UR44], gdesc[UR42], tmem[UR10], tmem[UR26], idesc[UR27], UPT ;  /* 0x00ff1a2a2c0075ea */ /* 0x0005e2000ba0000a */
[----:B------:R-:W-:Y:S01]  /*4150*/  UMOV UR39, 0x40004040 ;  /* 0x4000404000277882 */ /* 0x000fe20000000000 */
[----:B------:R-:W-:Y:S01]  /*4160*/  UMOV UR37, 0x40004040 ;  /* 0x4000404000257882 */ /* 0x000fe20000000000 */
[----:B------:R-:W-:Y:S01]  /*4170*/  UMOV UR35, 0x40004040 ;  /* 0x4000404000237882 */ /* 0x000fe20000000000 */
[----:B------:R2:W-:Y:S01]  /*4180*/  UTCHMMA.2CTA gdesc[UR40], gdesc[UR38], tmem[UR10], tmem[UR24], idesc[UR25], UPT ;  /* 0x00ff1826280075ea */ /* 0x0005e2000ba0000a */
[----:B------:R2:W-:Y:S01]  /*4190*/  UTCHMMA.2CTA gdesc[UR36], gdesc[UR34], tmem[UR10], tmem[UR22], idesc[UR23], UPT ;  /* 0x00ff1622240075ea */ /* 0x0005e2000ba0000a */
[----:B------:R2:W-:Y:S01]  /*41a0*/  UTCBAR.2CTA.MULTICAST [UR6], URZ, UR12 ;  /* 0x000000ff060073e9 */ /* 0x0005e2000820080c */
[----:B------:R-:W-:Y:S01]  /*41b0*/  UMOV UR46, UR16 ;  /* 0x00000010002e7c82 */ /* 0x000fe20008000000 */
[----:B------:R-:W-:Y:S05]  /*41c0*/  BRA.U UP0, `(.L_x_83) ;  /* 0xfffffffd00507547 */ /* 0x000fea000b83ffff */
.L_x_80:
[----:B------:R-:W-:Y:S01]  /*41d0*/  UIADD3 UR7, UPT, UPT, UR7, 0x140, URZ ;  /* 0x0000014007077890 */ /* 0x000fe2000fffe0ff */
[----:B------:R-:W-:-:S08]  /*41e0*/  UMOV UR15, UR14 ;  /* 0x0000000e000f7c82 */ /* 0x000fd00008000000 */
[----:B------:R4:W-:Y:S01]  /*41f0*/  UTCBAR.2CTA.MULTICAST [UR7], URZ, UR11 ;  /* 0x000000ff070073e9 */ /* 0x0009e2000820080b */
[----:B------:R-:W-:Y:S02]  /*4200*/  NOP ;  /* 0x0000000000007918 */ /* 0x000fe40000000000 */
.L_x_78:
[----:B------:R-:W-:Y:S01]  /*4210*/  UIADD3 UR17, UPT, UPT, UR17, 0x1, URZ ;  /* 0x0000000111117890 */ /* 0x000fe2000fffe0ff */
[----:B------:R-:W-:-:S03]  /*4220*/  ISETP.NE.AND P0, PT, R8, 0x2, PT ;  /* 0x000000020800780c */ /* 0x000fc60003f05270 */
[----:B------:R-:W-:Y:S01]  /*4230*/  UISETP.NE.AND UP0, UPT, UR17, 0x4, UPT ;  /* 0x000000041100788c */ /* 0x000fe2000bf05270 */
[----:B-12---:R-:W-:Y:S02]  /*4240*/  SEL R0, RZ, 0x1, P0 ;  /* 0x00000001ff007807 */ /* 0x006fe40000000000 */
[----:B------:R-:W-:Y:S01]  /*4250*/  SEL R8, R8, RZ, P0 ;  /* 0x000000ff08087207 */ /* 0x000fe20000000000 */
[----:B------:R-:W-:Y:S01]  /*4260*/  USEL UR6, URZ, 0x1, UP0 ;  /* 0x00000001ff067887 */ /* 0x000fe20008000000 */
[----:B------:R-:W-:Y:S01]  /*4270*/  LOP3.LUT R3, R3, R0, RZ, 0x3c, !PT ;  /* 0x0000000003037212 */ /* 0x000fe200078e3cff */
[----:B------:R-:W-:-:S04]  /*4280*/  USEL UR17, UR17, URZ, UP0 ;  /* 0x000000ff11117287 */ /* 0x000fc80008000000 */
[----:B------:R-:W-:Y:S01]  /*4290*/  LOP3.LUT R9, R9, UR6, RZ, 0x3c, !PT ;  /* 0x0000000609097c12 */ /* 0x000fe2000f8e3cff */
[----:B------:R-:W-:Y:S07]  /*42a0*/  @P1 BRA `(.L_x_84) ;  /* 0xfffffff800881947 */ /* 0x000fee000383ffff */
[----:B------:R-:W1:Y:S01]  /*42b0*/  S2UR UR4, SR_CgaCtaId ;  /* 0x00000000000479c3 */ /* 0x000e620000008800 */
[----:B------:R-:W-:Y:S01]  /*42c0*/  ELECT P0, URZ, PT ;  /* 0x0000000000ff782f */ /* 0x000fe20003800000 */
[----:B------:R-:W-:Y:S01]  /*42d0*/  HFMA2 R0, -RZ, RZ, 0, 5.9604644775390625e-08 ;  /* 0x00000001ff007431 */ /* 0x000fe200000001ff */
[----:B------:R-:W-:-:S05]  /*42e0*/  UMOV UR6, 0x40 ;  /* 0x0000004000067882 */ /* 0x000fca0000000000 */
[----:B------:R-:W-:Y:S01]  /*42f0*/  UVIRTCOUNT.DEALLOC.SMPOOL 0x80 ;  /* 0x000000800000784c */ /* 0x000fe20000000000 */
[----:B------:R-:W-:Y:S02]  /*4300*/  UISETP.NE.AND UP0, UPT, UR9, URZ, UPT ;  /* 0x000000ff0900728c */ /* 0x000fe4000bf05270 */
[----:B-1----:R-:W-:-:S09]  /*4310*/  ULEA UR4, UR4, UR6, 0x18 ;  /* 0x0000000604047291 */ /* 0x002fd2000f8ec0ff */
[----:B------:R1:W-:Y:S01]  /*4320*/  @P0 STS.U8 [UR4+0x1c], R0 ;  /* 0x00001c00ff000988 */ /* 0x0003e20008000004 */
[----:B------:R-:W-:Y:S05]  /*4330*/  BRA.U UP0, `(.L_x_85) ;  /* 0x0000000100a07547 */ /* 0x000fea000b800000 */
[----:B------:R-:W-:Y:S01]  /*4340*/  UIADD3 UR6, UPT, UPT, UR5, 0x160, URZ ;  /* 0x0000016005067890 */ /* 0x000fe2000fffe0ff */
[----:B------:R-:W-:-:S03]  /*4350*/  SHF.L.U32 R3, R9, 0x1f, RZ ;  /* 0x0000001f09037819 */ /* 0x000fc600000006ff */
[----:B----4-:R-:W-:-:S09]  /*4360*/  ULEA UR7, UR17, UR6, 0x3 ;  /* 0x0000000611077291 */ /* 0x010fd2000f8e18ff */
[----:B------:R-:W2:Y:S02]  /*4370*/  SYNCS.PHASECHK.TRANS64.TRYWAIT P0, [UR7], R3 ;  /* 0x00000003ff0075a7 */ /* 0x000ea40008001107 */
[----:B--2---:R-:W-:Y:S05]  /*4380*/  @!P0 BRA `(.L_x_86) ;  /* 0x0000005400748947 */ /* 0x004fea0003800000 */
.L_x_200:
        /* <DEDUP_REMOVED lines=9> */
.L_x_202:
        /* <DEDUP_REMOVED lines=9> */
.L_x_204:
[----:B------:R-:W-:-:S04]  /*44b0*/  UIADD3 UR9, UPT, UPT, UR9, 0x1, URZ ;  /* 0x0000000109097890 */ /* 0x000fc8000fffe0ff */
[----:B------:R-:W-:-:S04]  /*44c0*/  UISETP.NE.AND UP1, UPT, UR9, 0x4, UPT ;  /* 0x000000040900788c */ /* 0x000fc8000bf25270 */
[----:B------:R-:W-:Y:S02]  /*44d0*/  USEL UR7, URZ, 0x1, UP1 ;  /* 0x00000001ff077887 */ /* 0x000fe40008800000 */
[----:B------:R-:W-:-:S04]  /*44e0*/  USEL UR9, UR9, URZ, UP1 ;  /* 0x000000ff09097287 */ /* 0x000fc80008800000 */
[----:B------:R-:W-:Y:S01]  /*44f0*/  ULEA UR9, UR9, UR6, 0x3 ;  /* 0x0000000609097291 */ /* 0x000fe2000f8e18ff */
[----:B-1----:R-:W-:-:S04]  /*4500*/  LOP3.LUT R3, R2, UR7, RZ, 0x3c, !PT ;  /* 0x0000000702037c12 */ /* 0x002fc8000f8e3cff */
[----:B------:R-:W-:Y:S01]  /*4510*/  SHF.L.U32 R3, R3, 0x1f, RZ ;  /* 0x0000001f03037819 */ /* 0x000fe200000006ff */
[----:B------:R-:W-:-:S04]  /*4520*/  IMAD.U32 R0, RZ, RZ, UR9 ;  /* 0x00000009ff007e24 */ /* 0x000fc8000f8e00ff */
[----:B------:R1:W2:Y:S03]  /*4530*/  SYNCS.PHASECHK.TRANS64.TRYWAIT P0, [R0+URZ], R3 ;  /* 0x00000003000075a7 */ /* 0x0002a600080011ff */
[----:B--2---:R-:W-:Y:S05]  /*4540*/  @!P0 NANOSLEEP.SYNCS 0x989680 ;  /* 0x009896800000895d */ /* 0x004fea0003900000 */
[----:B------:R-:W2:Y:S02]  /*4550*/  @!P0 SYNCS.PHASECHK.TRANS64 P0, [R0+URZ], R3 ;  /* 0x00000003000085a7 */ /* 0x000ea400080010ff */
[----:B--2---:R-:W-:Y:S05]  /*4560*/  @P0 BRA `(.L_x_89) ;  /* 0x0000000000200947 */ /* 0x004fea0003800000 */
.L_x_90:
[----:B--2---:R2:W4:Y:S02]  /*4570*/  SYNCS.PHASECHK.TRANS64.TRYWAIT P0, [R0+URZ], R3 ;  /* 0x00000003000075a7 */ /* 0x00452400080011ff */
[----:B----4-:R-:W-:Y:S05]  /*4580*/  @!P0 NANOSLEEP.SYNCS 0x989680 ;  /* 0x009896800000895d */ /* 0x010fea0003900000 */
[----:B------:R-:W4:Y:S02]  /*4590*/  @!P0 SYNCS.PHASECHK.TRANS64 P0, [R0+URZ], R3 ;  /* 0x00000003000085a7 */ /* 0x000f2400080010ff */
[----:B----4-:R-:W-:Y:S05]  /*45a0*/  @!P0 BRA `(.L_x_90) ;  /* 0xfffffffc00f08947 */ /* 0x010fea000383ffff */
[----:B------:R-:W-:Y:S05]  /*45b0*/  BRA `(.L_x_89) ;  /* 0x00000000000c7947 */ /* 0x000fea0003800000 */
.L_x_85:
[----:B------:R-:W-:-:S04]  /*45c0*/  UIADD3 UR6, UPT, UPT, UR5, 0x1a0, URZ ;  /* 0x000001a005067890 */ /* 0x000fc8000fffe0ff */
[----:B------:R-:W-:-:S09]  /*45d0*/  UPRMT UR6, UR8, 0x654, UR6 ;  /* 0x0000065408067896 */ /* 0x000fd20008000006 */
[----:B------:R-:W-:Y:S03]  /*45e0*/  SYNCS.ARRIVE.TRANS64.RED.A1T0 RZ, [UR6], RZ ;  /* 0x000000ffffff79a7 */ /* 0x000fe60008100406 */
.L_x_89:
[----:B-12---:R-:W-:Y:S01]  /*45f0*/  SHF.L.U32 R3, RZ, 0x1f, RZ ;  /* 0x0000001fff037819 */ /* 0x006fe200000006ff */
[----:B------:R-:W-:Y:S01]  /*4600*/  UIADD3 UR6, UPT, UPT, UR5, 0x1a0, URZ ;  /* 0x000001a005067890 */ /* 0x000fe2000fffe0ff */
[----:B------:R-:W-:Y:S02]  /*4610*/  PLOP3.LUT P0, PT, PT, PT, UP0, 0x80, 0x8 ;  /* 0x000000000008781c */ /* 0x000fe40003f0f008 */
[----:B------:R-:W1:Y:S02]  /*4620*/  SYNCS.PHASECHK.TRANS64.TRYWAIT P1, [UR5+0x1a0], R3 ;  /* 0x0001a003ff0075a7 */ /* 0x000e640008021105 */
[----:B-1----:R-:W-:Y:S09]  /*4630*/  @!P1 BRA `(.L_x_91) ;  /* 0x0000005400109947 */ /* 0x002ff20003800000 */
.L_x_206:
[----:B------:R-:W-:Y:S01]  /*4640*/  @!UP0 UPRMT UR6, UR8, 0x654, UR6 ;  /* 0x0000065408068896 */ /* 0x000fe20008000006 */
[----:B------:R-:W-:Y:S02]  /*4650*/  UMOV UR5, 0x1 ;  /* 0x0000000100057882 */ /* 0x000fe40000000000 */
[----:B------:R-:W-:-:S06]  /*4660*/  UMOV UR8, 0xffff ;  /* 0x0000ffff00087882 */ /* 0x000fcc0000000000 */
[----:B------:R-:W-:Y:S01]  /*4670*/  @!P0 SYNCS.ARRIVE.TRANS64.RED.A1T0 RZ, [UR6], RZ ;  /* 0x000000ffffff89a7 */ /* 0x000fe20008100406 */
[----:B------:R-:W-:Y:S01]  /*4680*/  NOP ;  /* 0x0000000000007918 */ /* 0x000fe20000000000 */
[----:B-1----:R-:W1:Y:S01]  /*4690*/  LDS R0, [UR4+0x14] ;  /* 0x00001404ff007984 */ /* 0x002e620008000800 */
[----:B------:R-:W-:-:S04]  /*46a0*/  ULOP3.LUT UR6, UR21, 0xffff, URZ, 0xc0, !UPT ;  /* 0x0000ffff15067892 */ /* 0x000fc8000f8ec0ff */
[----:B------:R-:W-:-:S04]  /*46b0*/  USHF.R.U32.HI UR6, URZ, 0x5, UR6 ;  /* 0x00000005ff067899 */ /* 0x000fc80008011606 */
[----:B------:R-:W-:Y:S02]  /*46c0*/  USHF.L.U32 UR8, UR8, UR6, URZ ;  /* 0x0000000608087299 */ /* 0x000fe400080006ff */
[----:B------:R-:W-:-:S04]  /*46d0*/  USHF.L.U32 UR5, UR5, UR6, URZ ;  /* 0x0000000605057299 */ /* 0x000fc800080006ff */
[----:B-1----:R-:W-:-:S04]  /*46e0*/  LOP3.LUT R0, R0, UR8, RZ, 0xc0, !PT ;  /* 0x0000000800007c12 */ /* 0x002fc8000f8ec0ff */
[----:B------:R-:W-:-:S13]  /*46f0*/  ISETP.NE.AND P0, PT, R0, UR8, PT ;  /* 0x0000000800007c0c */ /* 0x000fda000bf05270 */
[----:B------:R-:W-:Y:S05]  /*4700*/  @P0 BRA `(.L_x_92) ;  /* 0x0000000000580947 */ /* 0x000fea0003800000 */
[----:B------:R-:W1:Y:S02]  /*4710*/  LDS R0, [UR4+0x18] ;  /* 0x00001804ff007984 */ /* 0x000e640008000800 */
[----:B-1----:R-:W-:-:S04]  /*4720*/  LOP3.LUT R0, R0, UR5, RZ, 0xc0, !PT ;  /* 0x0000000500007c12 */ /* 0x002fc8000f8ec0ff */
[----:B------:R-:W-:-:S13]  /*4730*/  ISETP.NE.AND P0, PT, R0, UR5, PT ;  /* 0x0000000500007c0c */ /* 0x000fda000bf05270 */
[----:B------:R-:W-:Y:S05]  /*4740*/  @P0 BRA `(.L_x_93) ;  /* 0x00000000003c0947 */ /* 0x000fea0003800000 */
[----:B------:R-:W1:Y:S01]  /*4750*/  S2R R2, SR_LANEID ;  /* 0x0000000000027919 */ /* 0x000e620000000000 */
[----:B------:R-:W-:Y:S01]  /*4760*/  ULOP3.LUT UR8, URZ, UR8, URZ, 0x33, !UPT ;  /* 0x00000008ff087292 */ /* 0x000fe2000f8e33ff */
[----:B------:R-:W-:Y:S01]  /*4770*/  LOP3.LUT R4, RZ, UR5, RZ, 0x33, !PT ;  /* 0x00000005ff047c12 */ /* 0x000fe2000f8e33ff */
[----:B----4-:R-:W-:Y:S02]  /*4780*/  VOTEU.ANY UR7, UPT, PT ;  /* 0x0000000000077886 */ /* 0x010fe400038e0100 */
[----:B------:R-:W-:Y:S01]  /*4790*/  UFLO.U32 UR7, UR7 ;  /* 0x00000007000772bd */ /* 0x000fe200080e0000 */
[----:B------:R-:W2:Y:S01]  /*47a0*/  REDUX UR5, R4 ;  /* 0x00000000040573c4 */ /* 0x000ea20000000000 */
[----:B------:R-:W-:-:S06]  /*47b0*/  IMAD.U32 R0, RZ, RZ, UR8 ;  /* 0x00000008ff007e24 */ /* 0x000fcc000f8e00ff */
[----:B------:R4:W-:Y:S01]  /*47c0*/  UTCATOMSWS.AND URZ, UR8 ;  /* 0x0000000800ff79e3 */ /* 0x0009e20008000000 */
[----:B------:R-:W3:Y:S01]  /*47d0*/  REDUX UR6, R0 ;  /* 0x00000000000673c4 */ /* 0x000ee20000000000 */
[----:B-1----:R-:W-:Y:S01]  /*47e0*/  ISETP.EQ.U32.AND P0, PT, R2, UR7, PT ;  /* 0x0000000702007c0c */ /* 0x002fe2000bf02070 */
[----:B--2---:R-:W-:Y:S01]  /*47f0*/  IMAD.U32 R2, RZ, RZ, UR5 ;  /* 0x00000005ff027e24 */ /* 0x004fe2000f8e00ff */
[----:B---3--:R-:W-:-:S11]  /*4800*/  MOV R3, UR6 ;  /* 0x0000000600037c02 */ /* 0x008fd60008000f00 */
[----:B------:R4:W-:Y:S04]  /*4810*/  @P0 ATOMS.AND RZ, [UR4+0x14], R3 ;  /* 0x00001403ffff098c */ /* 0x0009e8000a800004 */
[----:B------:R4:W-:Y:S01]  /*4820*/  @P0 ATOMS.AND RZ, [UR4+0x18], R2 ;  /* 0x00001802ffff098c */ /* 0x0009e2000a800004 */
[----:B------:R-:W-:Y:S05]  /*4830*/  BRA `(.L_x_94) ;  /* 0x0000000000147947 */ /* 0x000fea0003800000 */
.L_x_93:
[----:B------:R-:W-:Y:S02]  /*4840*/  MOV R2, 0x4860 ;  /* 0x0000486000027802 */ /* 0x000fe40000000f00 */
[----:B---345:R-:W-:Y:S05]  /*4850*/  CALL.REL.NOINC `($__internal_0_$__cuda_sm10x_tcgen05_guardrail_trap_col_being_dealloced_not_returned_by_alloc) ;  /* 0x0000005400f07944 */ /* 0x038fea0003c00000 */
[----:B------:R-:W-:Y:S05]  /*4860*/  BRA `(.L_x_94) ;  /* 0x0000000000087947 */ /* 0x000fea0003800000 */
.L_x_92:
[----:B------:R-:W-:Y:S02]  /*4870*/  MOV R2, 0x4890 ;  /* 0x0000489000027802 */ /* 0x000fe40000000f00 */
[----:B---345:R-:W-:Y:S05]  /*4880*/  CALL.REL.NOINC `($__internal_2_$__cuda_sm10x_tcgen05_guardrail_trap_unallocated_columns_being_dealloced) ;  /* 0x0000005400fc7944 */ /* 0x038fea0003c00000 */
.L_x_94:
[----:B------:R-:W-:Y:S01]  /*4890*/  NOP ;  /* 0x0000000000007918 */ /* 0x000fe20000000000 */
[----:B----4-:R-:W-:Y:S05]  /*48a0*/  EXIT ;  /* 0x000000000000794d */ /* 0x010fea0003800000 */
.L_x_65:
[----:B------:R-:W-:-:S09]  /*48b0*/  UISETP.NE.OR UP5, UPT, UR10, 0x3, !UP5 ;  /* 0x000000030a00788c */ /* 0x000fd2000efa5670 */
[----:B------:R-:W-:Y:S05]  /*48c0*/  BRA.U UP5, `(.L_x_95) ;  /* 0x0000001105787547 */ /* 0x000fea000b800000 */
[----:B------:R-:W1:Y:S01]  /*48d0*/  LDC R0, c[0x0][0xb30] ;  /* 0x0002cc00ff007b82 */ /* 0x000e620000000800 */
[----:B------:R-:W2:Y:S01]  /*48e0*/  LDCU.64 UR8, c[0x0][0x888] ;  /* 0x00011100ff0877ac */ /* 0x000ea20008000a00 */
[----:B------:R-:W-:Y:S02]  /*48f0*/  HFMA2 R25, -RZ, RZ, 0, 0 ;  /* 0x00000000ff197431 */ /* 0x000fe400000001ff */
[----:B-----5:R-:W-:Y:S01]  /*4900*/  IMAD.MOV.U32 R32, RZ, RZ, 0x1 ;  /* 0x00000001ff207424 */ /* 0x020fe200078e00ff */
[----:B------:R-:W-:Y:S01]  /*4910*/  MOV R23, 0x1000 ;  /* 0x0000100000177802 */ /* 0x000fe20000000f00 */
[----:B------:R-:W3:Y:S01]  /*4920*/  LDCU.64 UR4, c[0x0][0x890] ;  /* 0x00011200ff0477ac */ /* 0x000ee20008000a00 */
[----:B------:R-:W-:Y:S01]  /*4930*/  IMAD.MOV.U32 R27, RZ, RZ, RZ ;  /* 0x000000ffff1b7224 */ /* 0x000fe200078e00ff */
[----:B------:R-:W4:Y:S01]  /*4940*/  LDC R19, c[0x0][0x370] ;  /* 0x0000dc00ff137b82 */ /* 0x000f220000000800 */
[----:B------:R-:W-:Y:S01]  /*4950*/  UMOV UR7, 0x400 ;  /* 0x0000040000077882 */ /* 0x000fe20000000000 */
[----:B------:R-:W-:-:S02]  /*4960*/  UPLOP3.LUT UP0, UPT, UPT, UPT, UPT, 0x40, 0x4 ;  /* 0x000000000004789c */ /* 0x000fc40003f0e870 */
[----:B------:R-:W-:-:S04]  /*4970*/  ULEA UR7, UR37, UR7, 0x18 ;  /* 0x0000000725077291 */ /* 0x000fc8000f8ec0ff */
[----:B------:R-:W4:Y:S01]  /*4980*/  LDC R2, c[0x0][0xb0c] ;  /* 0x0002c300ff027b82 */ /* 0x000f220000000800 */
[----:B------:R-:W-:Y:S02]  /*4990*/  UIADD3 UR13, UPT, UPT, UR7, 0xe8, URZ ;  /* 0x000000e8070d7890 */ /* 0x000fe4000fffe0ff */
[----:B--2---:R-:W-:Y:S02]  /*49a0*/  UISETP.NE.U32.AND UP3, UPT, UR8, URZ, UPT ;  /* 0x000000ff0800728c */ /* 0x004fe4000bf65070 */
[----:B------:R-:W-:Y:S02]  /*49b0*/  UIADD3 UR41, UPT, UPT, UR7, 0xd0, URZ ;  /* 0x000000d007297890 */ /* 0x000fe4000fffe0ff */
[----:B---3--:R-:W-:Y:S01]  /*49c0*/  UISETP.NE.U32.AND UP4, UPT, UR4, URZ, UPT ;  /* 0x000000ff0400728c */ /* 0x008fe2000bf85070 */
[----:B------:R-:W2:Y:S01]  /*49d0*/  LDC R18, c[0x0][0xb20] ;  /* 0x0002c800ff127b82 */ /* 0x000ea20000000800 */
[----:B-1----:R-:W-:Y:S01]  /*49e0*/  ISETP.NE.AND P1, PT, R0, 0x1, PT ;  /* 0x000000010000780c */ /* 0x002fe20003f25270 */
[----:B------:R-:W-:-:S02]  /*49f0*/  UISETP.NE.AND.EX UP3, UPT, UR9, URZ, UPT, UP3 ;  /* 0x000000ff0900728c */ /* 0x000fc4000bf65330 */
[----:B------:R-:W-:Y:S02]  /*4a00*/  UIADD3 UR33, UPT, UPT, UR7, 0xd8, URZ ;  /* 0x000000d807217890 */ /* 0x000fe4000fffe0ff */
[----:B------:R-:W-:Y:S02]  /*4a10*/  UIADD3 UR25, UPT, UPT, UR7, 0xe0, URZ ;  /* 0x000000e007197890 */ /* 0x000fe4000fffe0ff */
[----:B------:R-:W1:Y:S01]  /*4a20*/  LDC.64 R36, c[0x0][0x348] ;  /* 0x0000d200ff247b82 */ /* 0x000e620000000a00 */
[----:B------:R-:W-:Y:S02]  /*4a30*/  UPRMT UR13, UR37, 0x654, UR13 ;  /* 0x00000654250d7896 */ /* 0x000fe4000800000d */
[----:B------:R-:W-:-:S05]  /*4a40*/  UISETP.NE.AND.EX UP4, UPT, UR5, URZ, UPT, UP4 ;  /* 0x000000ff0500728c */ /* 0x000fca000bf85340 */
[----:B------:R-:W3:Y:S08]  /*4a50*/  LDC.64 R16, c[0x0][0xb10] ;  /* 0x0002c400ff107b82 */ /* 0x000ef00000000a00 */
[----:B------:R-:W1:Y:S08]  /*4a60*/  LDC.64 R6, c[0x0][0xb18] ;  /* 0x0002c600ff067b82 */ /* 0x000e700000000a00 */
[----:B------:R-:W1:Y:S08]  /*4a70*/  LDC.64 R4, c[0x0][0xb28] ;  /* 0x0002ca00ff047b82 */ /* 0x000e700000000a00 */
[----:B--2-4-:R-:W1:Y:S02]  /*4a80*/  LDC R22, c[0x0][0x374] ;  /* 0x0000dd00ff167b82 */ /* 0x014e640000000800 */
.L_x_106:
[----:B------:R-:W-:Y:S02]  /*4a90*/  LEA R0, R27, UR7, 0x3 ;  /* 0x000000071b007c11 */ /* 0x000fe4000f8e18ff */
[----:B------:R-:W-:Y:S02]  /*4aa0*/  SHF.L.U32 R3, R25, 0x1f, RZ ;  /* 0x0000001f19037819 */ /* 0x000fe400000006ff */
[----:B------:R-:W-:Y:S02]  /*4ab0*/  LEA R28, R27, UR7, 0x4 ;  /* 0x000000071b1c7c11 */ /* 0x000fe4000f8e20ff */
[----:B--2---:R-:W2:Y:S02]  /*4ac0*/  SYNCS.PHASECHK.TRANS64.TRYWAIT P0, [R0+URZ+0x120], R3 ;  /* 0x00012003000075a7 */ /* 0x004ea400080011ff */
[----:B--2---:R-:W-:Y:S05]  /*4ad0*/  @!P0 BRA `(.L_x_96) ;  /* 0x0000005000008947 */ /* 0x004fea0003800000 */
.L_x_207:
[----:B------:R-:W-:Y:S01]  /*4ae0*/  ISETP.GE.AND P0, PT, R26, 0x1, PT ;  /* 0x000000011a00780c */ /* 0x000fe20003f06270 */
[----:B------:R-:W4:Y:S01]  /*4af0*/  LDS.128 R28, [R28+0x1b0] ;  /* 0x0001b0001c1c7984 */ /* 0x000f220000000c00 */
[----:B--2---:R-:W-:Y:S01]  /*4b00*/  VIADD R0, R0, 0x130 ;  /* 0x0000013000007836 */ /* 0x004fe20000000000 */
[----:B------:R-:W-:Y:S01]  /*4b10*/  @!PT LDS RZ, [RZ] ;  /* 0x00000000fffff984 */ /* 0x000fe20000000800 */
[----:B------:R-:W-:Y:S01]  /*4b20*/  @!PT LDS RZ, [RZ] ;  /* 0x00000000fffff984 */ /* 0x000fe20000000800 */
[----:B------:R-:W-:Y:S01]  /*4b30*/  @!PT LDS RZ, [RZ] ;  /* 0x00000000fffff984 */ /* 0x000fe20000000800 */
[----:B------:R-:W-:Y:S01]  /*4b40*/  @!PT LDS RZ, [RZ] ;  /* 0x00000000fffff984 */ /* 0x000fe20000000800 */
[----:B------:R2:W-:Y:S06]  /*4b50*/  MEMBAR.ALL.CTA ;  /* 0x0000000000007992 */ /* 0x0005ec0000008000 */
[----:B--2---:R-:W2:Y:S01]  /*4b60*/  FENCE.VIEW.ASYNC.S ;  /* 0x00000000000073c6 */ /* 0x004ea20000000000 */
[----:B------:R-:W-:Y:S04]  /*4b70*/  PRMT R0, RZ, 0x654, R0 ;  /* 0x00000654ff007816 */ /* 0x000fe80000000000 */
[----:B--2---:R2:W-:Y:S01]  /*4b80*/  SYNCS.ARRIVE.TRANS64.RED.A1T0 RZ, [R0+URZ], RZ ;  /* 0x000000ff00ff79a7 */ /* 0x0045e200081004ff */
[----:B----4-:R-:W-:Y:S11]  /*4b90*/  LOP3.LUT P3, RZ, R30, 0x1, RZ, 0xc0, !PT ;  /* 0x000000011eff7812 */ /* 0x010ff6000786c0ff */
[----:B------:R-:W-:Y:S02]  /*4ba0*/  @!UPT UIADD3 URZ, UPT, UPT, URZ, URZ, URZ ;  /* 0x000000fffffff290 */ /* 0x000fe4000fffe0ff */
[----:B------:R-:W-:Y:S02]  /*4bb0*/  @P3 MOV R13, R28 ;  /* 0x0000001c000d3202 */ /* 0x000fe40000000f00 */
[----:B------:R-:W-:Y:S01]  /*4bc0*/  @P3 LOP3.LUT R8, R29, 0xffff, RZ, 0xc0, !PT ;  /* 0x0000ffff1d083812 */ /* 0x000fe200078ec0ff */
[----:B--2---:R-:W-:Y:S06]  /*4bd0*/  @!P0 BRA `(.L_x_97) ;  /* 0x0000000000a48947 */ /* 0x004fec0003800000 */
[----:B-1----:R-:W-:Y:S01]  /*4be0*/  IMAD.HI.U32 R33, R22, R7, RZ ;  /* 0x0000000716217227 */ /* 0x002fe200078e00ff */
[----:B------:R-:W-:Y:S02]  /*4bf0*/  ISETP.NE.AND P0, PT, R6, 0x1, PT ;  /* 0x000000010600780c */ /* 0x000fe40003f05270 */
[----:B------:R-:W-:Y:S01]  /*4c00*/  ISETP.NE.AND P2, PT, R26, 0x1, PT ;  /* 0x000000011a00780c */ /* 0x000fe20003f45270 */
[----:B---3--:R-:W-:Y:S01]  /*4c10*/  IMAD.HI.U32 R34, R19, R16, RZ ;  /* 0x0000001013227227 */ /* 0x008fe200078e00ff */
[----:B------:R-:W-:Y:S02]  /*4c20*/  SHF.R.U32.HI R33, RZ, R18, R33 ;  /* 0x00000012ff217219 */ /* 0x000fe40000011621 */
[----:B------:R-:W-:Y:S01]  /*4c30*/  ISETP.NE.AND P4, PT, R2, 0x1, PT ;  /* 0x000000010200780c */ /* 0x000fe20003f85270 */
[----:B------:R-:W-:Y:S01]  /*4c40*/  IMAD.HI.U32 R38, R13, R16, RZ ;  /* 0x000000100d267227 */ /* 0x000fe200078e00ff */
[----:B------:R-:W-:Y:S02]  /*4c50*/  SHF.R.U32.HI R34, RZ, R17, R34 ;  /* 0x00000011ff227219 */ /* 0x000fe40000011622 */
[----:B------:R-:W-:Y:S01]  /*4c60*/  SEL R3, R22, R33, !P0 ;  /* 0x0000002116037207 */ /* 0x000fe20004000000 */
[C---:B------:R-:W-:Y:S01]  /*4c70*/  IMAD.HI.U32 R33, R8.reuse, R7, RZ ;  /* 0x0000000708217227 */ /* 0x040fe200078e00ff */
[----:B------:R-:W-:Y:S02]  /*4c80*/  SEL R11, R19, R34, !P4 ;  /* 0x00000022130b7207 */ /* 0x000fe40006000000 */
[----:B------:R-:W-:Y:S01]  /*4c90*/  SHF.R.U32.HI R38, RZ, R17, R38 ;  /* 0x00000011ff267219 */ /* 0x000fe20000011626 */
[----:B------:R-:W-:Y:S01]  /*4ca0*/  IMAD.HI.U32 R40, R3, R4, RZ ;  /* 0x0000000403287227 */ /* 0x000fe200078e00ff */
[----:B------:R-:W-:Y:S03]  /*4cb0*/  SHF.R.U32.HI R33, RZ, R18, R33 ;  /* 0x00000012ff217219 */ /* 0x000fe60000011621 */
[----:B------:R-:W-:Y:S01]  /*4cc0*/  IMAD.HI.U32 R34, R11, R4, RZ ;  /* 0x000000040b227227 */ /* 0x000fe200078e00ff */
[----:B------:R-:W-:Y:S02]  /*4cd0*/  @P2 SHF.R.U32.HI R3, RZ, R5, R40 ;  /* 0x00000005ff032219 */ /* 0x000fe40000011628 */
[----:B------:R-:W-:Y:S02]  /*4ce0*/  SEL R9, R8, R33, !P0 ;  /* 0x0000002108097207 */ /* 0x000fe40004000000 */
[----:B------:R-:W-:Y:S01]  /*4cf0*/  @P2 SHF.R.U32.HI R11, RZ, R5, R34 ;  /* 0x00000005ff0b2219 */ /* 0x000fe20000011622 */
[C---:B------:R-:W-:Y:S01]  /*4d00*/  IMAD R10, R26.reuse, R3, RZ ;  /* 0x000000031a0a7224 */ /* 0x040fe200078e02ff */
[----:B------:R-:W-:Y:S01]  /*4d10*/  SEL R3, R13, R38, !P4 ;  /* 0x000000260d037207 */ /* 0x000fe20006000000 */
[C---:B------:R-:W-:Y:S03]  /*4d20*/  IMAD.HI.U32 R14, R9.reuse, R4, RZ ;  /* 0x00000004090e7227 */ /* 0x040fe600078e00ff */
[----:B------:R-:W-:Y:S01]  /*4d30*/  ISETP.GE.AND P0, PT, R9, R10, PT ;  /* 0x0000000a0900720c */ /* 0x000fe20003f06270 */
[C---:B------:R-:W-:Y:S01]  /*4d40*/  IMAD R12, R26.reuse, R11, RZ ;  /* 0x0000000b1a0c7224 */ /* 0x040fe200078e02ff */
[-C--:B------:R-:W-:Y:S04]  /*4d50*/  SHF.R.U32.HI R14, RZ, R5.reuse, R14 ;  /* 0x00000005ff0e7219 */ /* 0x080fe8000001160e */
[----:B------:R-:W-:Y:S02]  /*4d60*/  ISETP.GE.OR P0, PT, R3, R12, P0 ;  /* 0x0000000c0300720c */ /* 0x000fe40000706670 */
[----:B------:R-:W-:Y:S05]  /*4d70*/  SEL R15, R9, R14, !P2 ;  /* 0x0000000e090f7207 */ /* 0x000fea0005000000 */
[----:B------:R-:W-:Y:S04]  /*4d80*/  IMAD.MOV R14, RZ, RZ, -R15 ;  /* 0x000000ffff0e7224 */ /* 0x000fe800078e0a0f */
[----:B------:R-:W-:Y:S02]  /*4d90*/  IMAD R14, R26, R14, R9 ;  /* 0x0000000e1a0e7224 */ /* 0x000fe400078e0209 */
[C---:B------:R-:W-:Y:S05]  /*4da0*/  @!P0 IMAD.HI.U32 R10, R3.reuse, R4, RZ ;  /* 0x00000004030a8227 */ /* 0x040fea00078e00ff */
[----:B------:R-:W-:Y:S04]  /*4db0*/  @!P0 SHF.R.U32.HI R10, RZ, R5, R10 ;  /* 0x00000005ff0a8219 */ /* 0x000fe8000001160a */
[----:B------:R-:W-:Y:S01]  /*4dc0*/  @!P0 SEL R0, R3, R10, !P2 ;  /* 0x0000000a03008207 */ /* 0x000fe20005000000 */
[----:B------:R-:W-:Y:S03]  /*4dd0*/  IMAD.MOV R10, RZ, RZ, -R3 ;  /* 0x000000ffff0a7224 */ /* 0x000fe600078e0a03 */
[----:B------:R-:W-:Y:S01]  /*4de0*/  @!P0 IADD3 R15, PT, PT, R15, -R0, RZ ;  /* 0x800000000f0f8210 */ /* 0x000fe20007ffe0ff */
[----:B------:R-:W-:Y:S01]  /*4df0*/  @!P0 IMAD R0, R11, R14, R0 ;  /* 0x0000000e0b008224 */ /* 0x000fe200078e0200 */
[----:B------:R-:W-:Y:S01]  /*4e00*/  IADD3 R11, PT, PT, -R9, RZ, RZ ;  /* 0x000000ff090b7210 */ /* 0x000fe20007ffe1ff */
[----:B------:R-:W-:Y:S02]  /*4e10*/  IMAD R13, R2, R10, R13 ;  /* 0x0000000a020d7224 */ /* 0x000fe400078e020d */
[----:B------:R-:W-:Y:S02]  /*4e20*/  @!P0 IMAD R9, R15, R26, R3 ;  /* 0x0000001a0f098224 */ /* 0x000fe400078e0203 */
[----:B------:R-:W-:Y:S02]  /*4e30*/  @!P0 IMAD.MOV.U32 R3, RZ, RZ, R0 ;  /* 0x000000ffff038224 */ /* 0x000fe400078e0000 */
[----:B------:R-:W-:Y:S02]  /*4e40*/  IMAD R8, R6, R11, R8 ;  /* 0x0000000b06087224 */ /* 0x000fe400078e0208 */
[----:B------:R-:W-:Y:S02]  /*4e50*/  IMAD R13, R3, R2, R13 ;  /* 0x00000002030d7224 */ /* 0x000fe400078e020d */
[----:B------:R-:W-:Y:S02]  /*4e60*/  IMAD R8, R9, R6, R8 ;  /* 0x0000000609087224 */ /* 0x000fe400078e0208 */
.L_x_97:
[----:B------:R-:W-:Y:S05]  /*4e70*/  BRA.U UP0, `(.L_x_98) ;  /* 0x0000000100107547 */ /* 0x000fea000b800000 */
[----:B------:R-:W-:Y:S04]  /*4e80*/  MOV R0, UR6 ;  /* 0x0000000600007c02 */ /* 0x000fe80008000f00 */
[----:B------:R-:W-:Y:S04]  /*4e90*/  SHF.L.U32 R3, R0, 0x1f, RZ ;  /* 0x0000001f00037819 */ /* 0x000fe800000006ff */
[----:B------:R-:W2:Y:S02]  /*4ea0*/  SYNCS.PHASECHK.TRANS64.TRYWAIT P0, [UR7+0x118], R3 ;  /* 0x00011803ff0075a7 */ /* 0x000ea40008001107 */
[----:B--2---:R-:W-:Y:S05]  /*4eb0*/  @!P0 BRA `(.L_x_99) ;  /* 0x0000004c001c8947 */ /* 0x004fea0003800000 */
.L_x_98:
[----:B------:R-:W-:Y:S02]  /*4ec0*/  R2UR UR42, R20 ;  /* 0x00000000142a72ca */ /* 0x000fe400000e0000 */
[----:B------:R-:W-:Y:S02]  /*4ed0*/  R2UR UR43, R21 ;  /* 0x00000000152b72ca */ /* 0x000fe400000e0000 */
[----:B------:R-:W-:Y:S02]  /*4ee0*/  ISETP.NE.U32.AND P2, PT, RZ, UR4, PT ;  /* 0x00000004ff007c0c */ /* 0x000fe4000bf45070 */
[----:B------:R-:W-:Y:S02]  /*4ef0*/  SHF.L.U32 R12, R32, 0x1f, RZ ;  /* 0x0000001f200c7819 */ /* 0x000fe400000006ff */
[----:B------:R-:W-:Y:S05]  /*4f00*/  ISETP.NE.AND.EX P2, PT, RZ, UR5, PT, P2 ;  /* 0x00000005ff007c0c */ /* 0x000fea000bf45320 */
[----:B------:R-:W-:Y:S02]  /*4f10*/  USHF.L.U32 UR42, UR42, 0x7, URZ ;  /* 0x000000072a2a7899 */ /* 0x000fe400080006ff */
[----:B------:R-:W-:Y:S01]  /*4f20*/  USHF.L.U32 UR43, UR43, 0x6, URZ ;  /* 0x000000062b2b7899 */ /* 0x000fe200080006ff */
[----:B------:R-:W-:Y:S11]  /*4f30*/  BRA.U !UP4, `(.L_x_100) ;  /* 0x000000010c347547 */ /* 0x000ff6000b800000 */
[----:B------:R-:W-:Y:S01]  /*4f40*/  UPLOP3.LUT UP1, UPT, UPT, UPT, UP3, 0x80, 0x8 ;  /* 0x000000000008789c */ /* 0x000fe20003f2f030 */
[----:B--2---:R-:W-:Y:S02]  /*4f50*/  HFMA2 R0, -RZ, RZ, 0, 5.9604644775390625e-08 ;  /* 0x00000001ff007431 */ /* 0x004fe400000001ff */
[----:B------:R-:W-:Y:S03]  /*4f60*/  IMAD.MOV.U32 R59, RZ, RZ, 0x1 ;  /* 0x00000001ff3b7424 */ /* 0x000fe600078e00ff */
[----:B------:R-:W-:Y:S05]  /*4f70*/  PLOP3.LUT P0, PT, PT, PT, UP1, 0x80, 0x8 ;  /* 0x000000000008781c */ /* 0x000fea0003f0f018 */
[----:B------:R-:W2:Y:S01]  /*4f80*/  @UP1 LDCU.64 UR10, c[0x0][0x888] ;  /* 0x00011100ff0a17ac */ /* 0x000ea20008000a00 */
[----:B------:R-:W-:Y:S07]  /*4f90*/  @UP1 UIMAD UR8, UR36, UR4, URZ ;  /* 0x00000004240812a4 */ /* 0x000fee000f8e02ff */
[----:B------:R-:W-:Y:S01]  /*4fa0*/  @!P0 PRMT R59, R0, 0x7610, R59 ;  /* 0x00007610003b8816 */ /* 0x000fe2000000003b */
[----:B--2---:R-:W-:Y:S03]  /*4fb0*/  @UP1 UIMAD.WIDE UR10, UR8, 0x4, UR10 ;  /* 0x00000004080a18a5 */ /* 0x004fe6000f8e020a */
[----:B------:R-:W2:Y:S03]  /*4fc0*/  @!UP1 LDCU UR8, c[0x0][0x880] ;  /* 0x00011000ff0897ac */ /* 0x000ea60008000800 */
[----:B------:R-:W-:Y:S01]  /*4fd0*/  IMAD.U32 R10, RZ, RZ, UR10 ;  /* 0x0000000aff0a7e24 */ /* 0x000fe2000f8e00ff */
[----:B------:R-:W-:Y:S05]  /*4fe0*/  MOV R11, UR11 ;  /* 0x0000000b000b7c02 */ /* 0x000fea0008000f00 */
[----:B------:R4:W5:Y:S02]  /*4ff0*/  @P0 LDG.E R35, desc[UR46][R10.64] ;  /* 0x0000002e0a230981 */ /* 0x000964000c1e1900 */
[----:B--2-4-:R-:W-:Y:S07]  /*5000*/  @!P0 IMAD.U32 R35, RZ, RZ, UR8 ;  /* 0x00000008ff238e24 */ /* 0x014fee000f8e00ff */
.L_x_100:
[----:B-----5:R-:W-:Y:S01]  /*5010*/  @!P2 FSETP.EQ.AND P0, PT, R35, RZ, PT ;  /* 0x000000ff2300a20b */ /* 0x020fe20003f02000 */
[----:B------:R-:W-:Y:S01]  /*5020*/  @!UPT UIADD3 URZ, UPT, UPT, URZ, URZ, URZ ;  /* 0x000000fffffff290 */ /* 0x000fe2000fffe0ff */
[----:B------:R-:W-:Y:S11]  /*5030*/  @!P2 BRA `(.L_x_101) ;  /* 0x000000000014a947 */ /* 0x000ff60003800000 */
[----:B------:R-:W-:Y:S02]  /*5040*/  LOP3.LUT P2, RZ, R59, 0xff, RZ, 0xc0, !PT ;  /* 0x000000ff3bff7812 */ /* 0x000fe4000784c0ff */
[----:B------:R-:W-:Y:S04]  /*5050*/  PLOP3.LUT P0, PT, PT, PT, UP1, 0x80, 0x8 ;  /* 0x000000000008781c */ /* 0x000fe80003f0f018 */
[----:B------:R-:W-:Y:S07]  /*5060*/  PLOP3.LUT P0, PT, P0, PT, PT, 0x8, 0x80 ;  /* 0x000000000080781c */ /* 0x000fee000070e170 */
[----:B------:R-:W-:Y:S11]  /*5070*/  @P2 FSETP.EQ.AND P0, PT, R35, RZ, PT ;  /* 0x000000ff2300220b */ /* 0x000ff60003f02000 */
[----:B------:R-:W-:Y:S02]  /*5080*/  @!UPT UIADD3 URZ, UPT, UPT, URZ, URZ, URZ ;  /* 0x000000fffffff290 */ /* 0x000fe4000fffe0ff */
.L_x_101:
[----:B------:R-:W4:Y:S01]  /*5090*/  SYNCS.PHASECHK.TRANS64.TRYWAIT P2, [UR7+0xf0], R12 ;  /* 0x0000f00cff0075a7 */ /* 0x000f220008041107 */
[----:B------:R-:W-:Y:S04]  /*50a0*/  ELECT P4, URZ, PT ;  /* 0x0000000000ff782f */ /* 0x000fe80003880000 */
[----:B------:R-:W-:Y:S11]  /*50b0*/  PLOP3.LUT P4, PT, P0, P4, PT, 0xf2, 0x2f ;  /* 0x00000000002f781c */ /* 0x000ff60000789e72 */
[----:B------:R-:W-:Y:S02]  /*50c0*/  @!UPT UIADD3 URZ, UPT, UPT, URZ, URZ, URZ ;  /* 0x000000fffffff290 */ /* 0x000fe4000fffe0ff */
[----:B-1----:R-:W-:Y:S05]  /*50d0*/  @!P4 IADD3 R9, P0, PT, R36, 0x580, RZ ;  /* 0x000005802409c810 */ /* 0x002fea0007f1e0ff */
[----:B--2---:R-:W-:Y:S01]  /*50e0*/  @!P4 IMAD.X R0, RZ, RZ, R37, P0 ;  /* 0x000000ffff00c224 */ /* 0x004fe200000e0625 */
[----:B----4-:R-:W-:Y:S07]  /*50f0*/  @!P2 BRA `(.L_x_102) ;  /* 0x0000004800a4a947 */ /* 0x010fee0003800000 */
.L_x_210:
[----:B------:R-:W-:Y:S01]  /*5100*/  @!P4 R2UR UR9, R9 ;  /* 0x000000000909c2ca */ /* 0x000fe200000e0000 */
[----:B------:R-:W-:Y:S01]  /*5110*/  VOTEU.ALL UP0, P4 ;  /* 0x0000000000ff7886 */ /* 0x000fe20002000000 */
[----:B------:R-:W-:Y:S01]  /*5120*/  @!P4 R2UR UR8, R0 ;  /* 0x000000000008c2ca */ /* 0x000fe200000e0000 */
[----:B------:R-:W-:Y:S01]  /*5130*/  VOTEU.ALL UP2, P4 ;  /* 0x0000000000ff7886 */ /* 0x000fe20002040000 */
[----:B------:R-:W-:Y:S01]  /*5140*/  UMOV UR16, 0x0 ;  /* 0x0000000000107882 */ /* 0x000fe20000000000 */
[----:B------:R-:W-:Y:S01]  /*5150*/  UMOV UR17, 0x10000000 ;  /* 0x1000000000117882 */ /* 0x000fe20000000000 */
[----:B------:R-:W-:Y:S01]  /*5160*/  @!UP0 UIADD3 UR40, UPT, UPT, UR7, 0x200, URZ ;  /* 0x0000020007288890 */ /* 0x000fe2000fffe0ff */
[----:B------:R-:W-:Y:S01]  /*5170*/  @!P4 IMAD.MOV.U32 R0, RZ, RZ, 0x1000 ;  /* 0x00001000ff00c424 */ /* 0x000fe200078e00ff */
[----:B------:R-:W-:Y:S01]  /*5180*/  UMOV UR44, UR36 ;  /* 0x00000024002c7c82 */ /* 0x000fe20008000000 */
[----:B------:R-:W-:Y:S01]  /*5190*/  @!UP0 UIADD3 UR10, UPT, UPT, UR42, 0x40, URZ ;  /* 0x000000402a0a8890 */ /* 0x000fe2000fffe0ff */
[----:B------:R-:W-:Y:S01]  /*51a0*/  @!P4 IADD3 R9, P0, PT, R36, 0x580, RZ ;  /* 0x000005802409c810 */ /* 0x000fe20007f1e0ff */
[----:B------:R-:W-:Y:S01]  /*51b0*/  UMOV UR11, UR43 ;  /* 0x0000002b000b7c82 */ /* 0x000fe20008000000 */
[----:B------:R-:W-:Y:S01]  /*51c0*/  UMOV UR12, UR36 ;  /* 0x00000024000c7c82 */ /* 0x000fe20008000000 */
[----:B------:R-:W-:Y:S01]  /*51d0*/  IMAD.U32 R10, RZ, RZ, UR9 ;  /* 0x00000009ff0a7e24 */ /* 0x000fe2000f8e00ff */
[----:B------:R-:W-:Y:S01]  /*51e0*/  UMOV UR9, UR41 ;  /* 0x0000002900097c82 */ /* 0x000fe20008000000 */
[----:B------:R-:W-:Y:S01]  /*51f0*/  IMAD.U32 R11, RZ, RZ, UR8 ;  /* 0x00000008ff0b7e24 */ /* 0x000fe2000f8e00ff */
[----:B------:R-:W-:Y:S02]  /*5200*/  @!UP0 UIADD3 UR8, UPT, UPT, UR7, 0xa00, URZ ;  /* 0x00000a0007088890 */ /* 0x000fe4000fffe0ff */
[----:B------:R-:W-:Y:S01]  /*5210*/  @!P4 R2UR UR18, R10 ;  /* 0x000000000a12c2ca */ /* 0x000fe200000e0000 */
[----:B------:R-:W-:Y:S01]  /*5220*/  VOTEU.ALL UP0, P4 ;  /* 0x0000000000ff7886 */ /* 0x000fe20002000000 */
[----:B------:R-:W-:Y:S01]  /*5230*/  @!P4 R2UR UR19, R11 ;  /* 0x000000000b13c2ca */ /* 0x000fe200000e0000 */
[----:B------:R-:W-:Y:S11]  /*5240*/  UPRMT UR14, UR37, 0x654, UR41 ;  /* 0x00000654250e7896 */ /* 0x000ff60008000029 */
[----:B------:R-:W-:Y:S01]  /*5250*/  @!UPT UIADD3 URZ, UPT, UPT, URZ, URZ, URZ ;  /* 0x000000fffffff290 */ /* 0x000fe2000fffe0ff */
[----:B------:R2:W-:Y:S01]  /*5260*/  @!UP2 UTMALDG.3D [UR40], [UR18], desc[UR16] ;  /* 0x000010281200a5b4 */ /* 0x0005e20008011000 */
[----:B------:R2:W-:Y:S01]  /*5270*/  @!UP0 UTMALDG.3D [UR8], [UR18], desc[UR16] ;  /* 0x00001008120085b4 */ /* 0x0005e20008011000 */
[----:B------:R4:W-:Y:S01]  /*5280*/  @!P4 SYNCS.ARRIVE.TRANS64.RED.A0TR RZ, [UR7+0xd0], R0 ;  /* 0x0000d000ffffc9a7 */ /* 0x0009e20008300407 */
[----:B------:R-:W-:Y:S01]  /*5290*/  SYNCS.ARRIVE.TRANS64.RED.A1T0 RZ, [UR14], RZ ;  /* 0x000000ffffff79a7 */ /* 0x000fe2000810040e */
[----:B----4-:R-:W-:Y:S01]  /*52a0*/  @!P4 IMAD.X R0, RZ, RZ, R37, P0 ;  /* 0x000000ffff00c224 */ /* 0x010fe200000e0625 */
[----:B------:R-:W4:Y:S02]  /*52b0*/  SYNCS.PHASECHK.TRANS64.TRYWAIT P2, [UR7+0xf8], R12 ;  /* 0x0000f80cff0075a7 */ /* 0x000f240008041107 */
[----:B--2-4-:R-:W-:Y:S05]  /*52c0*/  @!P2 BRA `(.L_x_103) ;  /* 0x000000480048a947 */ /* 0x014fea0003800000 */
.L_x_212:
        /* <DEDUP_REMOVED lines=8> */
[----:B------:R-:W-:Y:S01]  /*5350*/  @!UP0 UIADD3 UR32, UPT, UPT, UR7, 0x1200, URZ ;  /* 0x0000120007208890 */ /* 0x000fe2000fffe0ff */
[----:B------:R-:W-:Y:S01]  /*5360*/  @!P4 IADD3 R21, P0, PT, R36, 0x580, RZ ;  /* 0x000005802415c810 */ /* 0x000fe20007f1e0ff */
[----:B------:R-:W-:Y:S01]  /*5370*/  UMOV UR35, UR43 ;  /* 0x0000002b00237c82 */ /* 0x000fe20008000000 */
[----:B------:R-:W-:Y:S02]  /*5380*/  @!UP0 UIADD3 UR10, UPT, UPT, UR42, 0x50, URZ ;  /* 0x000000502a0a8890 */ /* 0x000fe4000fffe0ff */
[----:B------:R-:W-:Y:S01]  /*5390*/  IMAD.U32 R10, RZ, RZ, UR9 ;  /* 0x00000009ff0a7e24 */ /* 0x000fe2000f8e00ff */
[----:B------:R-:W-:Y:S01]  /*53a0*/  UMOV UR9, UR33 ;  /* 0x0000002100097c82 */ /* 0x000fe20008000000 */
[----:B------:R-:W-:Y:S01]  /*53b0*/  IMAD.U32 R11, RZ, RZ, UR8 ;  /* 0x00000008ff0b7e24 */ /* 0x000fe2000f8e00ff */
[----:B------:R-:W-:Y:S01]  /*53c0*/  @!UP0 UIADD3 UR8, UPT, UPT, UR7, 0x1a00, URZ ;  /* 0x00001a0007088890 */ /* 0x000fe2000fffe0ff */
[----:B------:R-:W-:Y:S01]  /*53d0*/  @!P4 IMAD.X R20, RZ, RZ, R37, P0 ;  /* 0x000000ffff14c224 */ /* 0x000fe200000e0625 */
[----:B------:R-:W-:Y:S01]  /*53e0*/  @!P4 R2UR UR18, R10 ;  /* 0x000000000a12c2ca */ /* 0x000fe200000e0000 */
[----:B------:R-:W-:Y:S01]  /*53f0*/  VOTEU.ALL UP0, P4 ;  /* 0x0000000000ff7886 */ /* 0x000fe20002000000 */
[----:B------:R-:W-:Y:S01]  /*5400*/  @!P4 R2UR UR19, R11 ;  /* 0x000000000b13c2ca */ /* 0x000fe200000e0000 */
[----:B------:R-:W-:Y:S01]  /*5410*/  UMOV UR11, UR43 ;  /* 0x0000002b000b7c82 */ /* 0x000fe20008000000 */
[----:B------:R-:W-:Y:S01]  /*5420*/  UMOV UR12, UR36 ;  /* 0x00000024000c7c82 */ /* 0x000fe20008000000 */
[----:B------:R-:W-:Y:S10]  /*5430*/  UPRMT UR14, UR37, 0x654, UR33 ;  /* 0x00000654250e7896 */ /* 0x000ff40008000021 */
[----:B------:R2:W-:Y:S01]  /*5440*/  @!UP2 UTMALDG.3D [UR32], [UR18], desc[UR16] ;  /* 0x000010201200a5b4 */ /* 0x0005e20008011000 */
[----:B------:R2:W-:Y:S01]  /*5450*/  @!UP0 UTMALDG.3D [UR8], [UR18], desc[UR16] ;  /* 0x00001008120085b4 */ /* 0x0005e20008011000 */
[----:B------:R2:W-:Y:S01]  /*5460*/  @!P4 SYNCS.ARRIVE.TRANS64.RED.A0TR RZ, [UR7+0xd8], R0 ;  /* 0x0000d800ffffc9a7 */ /* 0x0005e20008300407 */
[----:B------:R-:W-:Y:S01]  /*5470*/  SYNCS.ARRIVE.TRANS64.RED.A1T0 RZ, [UR14], RZ ;  /* 0x000000ffffff79a7 */ /* 0x000fe2000810040e */
[----:B------:R-:W4:Y:S02]  /*5480*/  SYNCS.PHASECHK.TRANS64.TRYWAIT P2, [UR7+0x100], R12 ;  /* 0x0001000cff0075a7 */ /* 0x000f240008041107 */
[----:B--2-4-:R-:W-:Y:S05]  /*5490*/  @!P2 BRA `(.L_x_104) ;  /* 0x0000004400eca947 */ /* 0x014fea0003800000 */
.L_x_214:
[----:B------:R-:W2:Y:S01]  /*54a0*/  LDC.64 R14, c[0x0][0xb10] ;  /* 0x0002c400ff0e7b82 */ /* 0x000ea20000000a00 */
[----:B------:R-:W-:Y:S01]  /*54b0*/  @!P4 R2UR UR9, R21 ;  /* 0x000000001509c2ca */ /* 0x000fe200000e0000 */
[----:B------:R-:W-:Y:S01]  /*54c0*/  VOTEU.ALL UP0, P4 ;  /* 0x0000000000ff7886 */ /* 0x000fe20002000000 */
[----:B------:R-:W-:Y:S01]  /*54d0*/  @!P4 R2UR UR8, R20 ;  /* 0x000000001408c2ca */ /* 0x000fe200000e0000 */
[----:B------:R-:W-:Y:S01]  /*54e0*/  VOTEU.ALL UP2, P4 ;  /* 0x0000000000ff7886 */ /* 0x000fe20002040000 */
[----:B------:R-:W-:Y:S03]  /*54f0*/  UMOV UR16, 0x0 ;  /* 0x0000000000107882 */ /* 0x000fe60000000000 */
[----:B------:R-:W4:Y:S01]  /*5500*/  LDC.64 R10, c[0x0][0xb18] ;  /* 0x0002c600ff0a7b82 */ /* 0x000f220000000a00 */
[----:B------:R-:W-:Y:S01]  /*5510*/  @!UP0 UIADD3 UR26, UPT, UPT, UR42, 0x20, URZ ;  /* 0x000000202a1a8890 */ /* 0x000fe2000fffe0ff */
[----:B------:R-:W-:Y:S01]  /*5520*/  @P3 SHF.R.U32.HI R24, RZ, 0x10, R29 ;  /* 0x00000010ff183819 */ /* 0x000fe2000001161d */
[----:B------:R-:W-:Y:S01]  /*5530*/  @!UP0 UIADD3 UR24, UPT, UPT, UR7, 0x2200, URZ ;  /* 0x0000220007188890 */ /* 0x000fe2000fffe0ff */
[----:B------:R-:W-:Y:S01]  /*5540*/  VIADD R27, R27, 0x1 ;  /* 0x000000011b1b7836 */ /* 0x000fe20000000000 */
[----:B------:R-:W-:Y:S03]  /*5550*/  UMOV UR17, 0x10000000 ;  /* 0x1000000000117882 */ /* 0x000fe60000000000 */
[----:B------:R-:W5:Y:S01]  /*5560*/  @!P1 LDC R0, c[0x0][0xb20] ;  /* 0x0002c800ff009b82 */ /* 0x000f620000000800 */
[----:B------:R-:W-:Y:S01]  /*5570*/  UMOV UR27, UR43 ;  /* 0x0000002b001b7c82 */ /* 0x000fe20008000000 */
[----:B------:R-:W-:Y:S01]  /*5580*/  IMAD.U32 R20, RZ, RZ, UR9 ;  /* 0x00000009ff147e24 */ /* 0x000fe2000f8e00ff */
[----:B------:R-:W-:Y:S05]  /*5590*/  UMOV UR28, UR36 ;  /* 0x00000024001c7c82 */ /* 0x000fea0008000000 */
[----:B-1----:R-:W1:Y:S01]  /*55a0*/  @!P1 LDC R3, c[0x0][0xb0c] ;  /* 0x0002c300ff039b82 */ /* 0x002e620000000800 */
[----:B------:R-:W-:Y:S01]  /*55b0*/  IMAD.U32 R21, RZ, RZ, UR8 ;  /* 0x00000008ff157e24 */ /* 0x000fe2000f8e00ff */
[----:B------:R-:W-:Y:S01]  /*55c0*/  @!UP0 UIADD3 UR10, UPT, UPT, UR42, 0x60, URZ ;  /* 0x000000602a0a8890 */ /* 0x000fe2000fffe0ff */
[----:B------:R-:W-:Y:S01]  /*55d0*/  @!P4 R2UR UR18, R20 ;  /* 0x000000001412c2ca */ /* 0x000fe200000e0000 */
[----:B------:R-:W-:Y:S01]  /*55e0*/  @!UP0 UIADD3 UR8, UPT, UPT, UR7, 0x2a00, URZ ;  /* 0x00002a0007088890 */ /* 0x000fe2000fffe0ff */
[----:B------:R-:W-:Y:S01]  /*55f0*/  @!P4 IMAD.MOV.U32 R20, RZ, RZ, 0x1000 ;  /* 0x00001000ff14c424 */ /* 0x000fe200078e00ff */
[----:B------:R-:W-:Y:S01]  /*5600*/  @!P4 R2UR UR19, R21 ;  /* 0x000000001513c2ca */ /* 0x000fe200000e0000 */
[----:B------:R-:W-:Y:S01]  /*5610*/  VOTEU.ALL UP0, P4 ;  /* 0x0000000000ff7886 */ /* 0x000fe20002000000 */
[----:B------:R-:W-:Y:S01]  /*5620*/  UMOV UR9, UR25 ;  /* 0x0000001900097c82 */ /* 0x000fe20008000000 */
[----:B------:R-:W-:Y:S01]  /*5630*/  UMOV UR11, UR43 ;  /* 0x0000002b000b7c82 */ /* 0x000fe20008000000 */
[----:B------:R-:W-:Y:S01]  /*5640*/  UMOV UR12, UR36 ;  /* 0x00000024000c7c82 */ /* 0x000fe20008000000 */
[----:B------:R-:W-:Y:S08]  /*5650*/  UPRMT UR14, UR37, 0x654, UR25 ;  /* 0x00000654250e7896 */ /* 0x000ff00008000019 */
[----:B------:R1:W-:Y:S02]  /*5660*/  @!UP2 UTMALDG.3D [UR24], [UR18], desc[UR16] ;  /* 0x000010181200a5b4 */ /* 0x0003e40008011000 */
[----:B-1----:R-:W-:Y:S01]  /*5670*/  @!P1 ISETP.NE.AND P2, PT, R3, 0x1, PT ;  /* 0x000000010300980c */ /* 0x002fe20003f45270 */
[C---:B--2---:R-:W-:Y:S01]  /*5680*/  @!P1 IMAD.HI.U32 R14, R13.reuse, R14, RZ ;  /* 0x0000000e0d0e9227 */ /* 0x044fe200078e00ff */
[----:B----4-:R-:W-:Y:S01]  /*5690*/  @!P1 ISETP.NE.AND P0, PT, R10, 0x1, PT ;  /* 0x000000010a00980c */ /* 0x010fe20003f05270 */
[----:B------:R1:W-:Y:S01]  /*56a0*/  @!UP0 UTMALDG.3D [UR8], [UR18], desc[UR16] ;  /* 0x00001008120085b4 */ /* 0x0003e20008011000 */
[----:B------:R1:W-:Y:S01]  /*56b0*/  @!P4 SYNCS.ARRIVE.TRANS64.RED.A0TR RZ, [UR7+0xe0], R20 ;  /* 0x0000e014ffffc9a7 */ /* 0x0003e20008300407 */
[C---:B------:R-:W-:Y:S01]  /*56c0*/  @!P1 IMAD.HI.U32 R11, R8.reuse, R11, RZ ;  /* 0x0000000b080b9227 */ /* 0x040fe200078e00ff */
[----:B------:R-:W-:Y:S04]  /*56d0*/  @!P1 SHF.R.U32.HI R14, RZ, R15, R14 ;  /* 0x0000000fff0e9219 */ /* 0x000fe8000001160e */
[----:B-----5:R-:W-:Y:S02]  /*56e0*/  @!P1 SHF.R.U32.HI R9, RZ, R0, R11 ;  /* 0x00000000ff099219 */ /* 0x020fe4000001160b */
[----:B------:R-:W-:Y:S02]  /*56f0*/  @!P1 SEL R14, R13, R14, !P2 ;  /* 0x0000000e0d0e9207 */ /* 0x000fe40005000000 */
[----:B------:R-:W-:Y:S05]  /*5700*/  @!P1 SEL R9, R8, R9, !P0 ;  /* 0x0000000908099207 */ /* 0x000fea0004000000 */
[----:B------:R-:W-:Y:S01]  /*5710*/  @!P1 IMAD.IADD R0, R9, 0x1, -R14 ;  /* 0x0000000109009824 */ /* 0x000fe200078e0a0e */
[----:B------:R-:W-:Y:S01]  /*5720*/  SYNCS.ARRIVE.TRANS64.RED.A1T0 RZ, [UR14], RZ ;  /* 0x000000ffffff79a7 */ /* 0x000fe2000810040e */
[----:B------:R-:W-:Y:S02]  /*5730*/  @!P1 IMAD.IADD R9, R14, 0x1, -R9 ;  /* 0x000000010e099824 */ /* 0x000fe400078e0a09 */
[----:B------:R-:W-:Y:S02]  /*5740*/  @!P1 IMAD R13, R0, R3, R13 ;  /* 0x00000003000d9224 */ /* 0x000fe400078e020d */
[----:B------:R-:W-:Y:S01]  /*5750*/  @!P1 IMAD R8, R9, R10, R8 ;  /* 0x0000000a09089224 */ /* 0x000fe200078e0208 */
[----:B------:R-:W2:Y:S02]  /*5760*/  SYNCS.PHASECHK.TRANS64.TRYWAIT P5, [UR7+0x108], R12 ;  /* 0x0001080cff0075a7 */ /* 0x000ea400080a1107 */
[----:B-12---:R-:W-:Y:S05]  /*5770*/  @!P5 BRA `(.L_x_105) ;  /* 0x00000044004cd947 */ /* 0x006fea0003800000 */
.L_x_216:
[----:B-1----:R-:W-:Y:S01]  /*5780*/  @!P4 IADD3 R3, P0, PT, R36, 0x580, RZ ;  /* 0x000005802403c810 */ /* 0x002fe20007f1e0ff */
[----:B------:R-:W-:Y:S01]  /*5790*/  VOTEU.ALL UP0, P4 ;  /* 0x0000000000ff7886 */ /* 0x000fe20002000000 */
[----:B------:R-:W-:Y:S01]  /*57a0*/  VOTEU.ALL UP2, P4 ;  /* 0x0000000000ff7886 */ /* 0x000fe20002040000 */
[----:B------:R-:W-:Y:S01]  /*57b0*/  UMOV UR14, 0x0 ;  /* 0x00000000000e7882 */ /* 0x000fe20000000000 */
[----:B------:R-:W-:Y:S01]  /*57c0*/  @!P4 R2UR UR9, R3 ;  /* 0x000000000309c2ca */ /* 0x000fe200000e0000 */
[----:B------:R-:W-:Y:S01]  /*57d0*/  @!P4 IMAD.X R0, RZ, RZ, R37, P0 ;  /* 0x000000ffff00c224 */ /* 0x000fe200000e0625 */
[----:B------:R-:W-:Y:S01]  /*57e0*/  @!UP0 UIADD3 UR17, UPT, UPT, UR7, 0xe8, URZ ;  /* 0x000000e807118890 */ /* 0x000fe2000fffe0ff */
[----:B------:R-:W-:Y:S01]  /*57f0*/  ISETP.NE.AND P0, PT, R27, 0x2, PT ;  /* 0x000000021b00780c */ /* 0x000fe20003f05270 */
[----:B------:R-:W-:Y:S01]  /*5800*/  @!UP0 UIADD3 UR18, UPT, UPT, UR42, 0x30, URZ ;  /* 0x000000302a128890 */ /* 0x000fe2000fffe0ff */
[----:B------:R-:W-:Y:S01]  /*5810*/  LOP3.LUT R32, R32, 0x1, RZ, 0x3c, !PT ;  /* 0x0000000120207812 */ /* 0x000fe200078e3cff */
[----:B------:R-:W-:Y:S01]  /*5820*/  @!UP0 UIADD3 UR16, UPT, UPT, UR7, 0x3200, URZ ;  /* 0x0000320007108890 */ /* 0x000fe2000fffe0ff */
[----:B------:R-:W-:Y:S01]  /*5830*/  @!P4 R2UR UR8, R0 ;  /* 0x000000000008c2ca */ /* 0x000fe200000e0000 */
[----:B------:R-:W-:Y:S01]  /*5840*/  UMOV UR15, 0x10000000 ;  /* 0x10000000000f7882 */ /* 0x000fe20000000000 */
[----:B------:R-:W-:Y:S01]  /*5850*/  UMOV UR19, UR43 ;  /* 0x0000002b00137c82 */ /* 0x000fe20008000000 */
[----:B------:R-:W-:Y:S01]  /*5860*/  UMOV UR20, UR36 ;  /* 0x0000002400147c82 */ /* 0x000fe20008000000 */
[----:B------:R-:W-:Y:S01]  /*5870*/  @!UP0 UIADD3 UR10, UPT, UPT, UR42, 0x70, URZ ;  /* 0x000000702a0a8890 */ /* 0x000fe2000fffe0ff */
[----:B------:R-:W-:Y:S01]  /*5880*/  SEL R0, RZ, 0x1, P0 ;  /* 0x00000001ff007807 */ /* 0x000fe20000000000 */
[----:B------:R-:W-:Y:S01]  /*5890*/  IMAD.U32 R10, RZ, RZ, UR9 ;  /* 0x00000009ff0a7e24 */ /* 0x000fe2000f8e00ff */
[----:B------:R-:W-:Y:S01]  /*58a0*/  UMOV UR11, UR43 ;  /* 0x0000002b000b7c82 */ /* 0x000fe20008000000 */
[----:B------:R-:W-:Y:S01]  /*58b0*/  UMOV UR12, UR36 ;  /* 0x00000024000c7c82 */ /* 0x000fe20008000000 */
[----:B------:R-:W-:Y:S01]  /*58c0*/  UMOV UR9, UR17 ;  /* 0x0000001100097c82 */ /* 0x000fe20008000000 */
[----:B------:R-:W-:Y:S01]  /*58d0*/  @P3 R2UR UR36, R24 ;  /* 0x00000000182432ca */ /* 0x000fe200000e0000 */
[----:B------:R-:W-:Y:S01]  /*58e0*/  IMAD.IADD R20, R8, 0x1, R58 ;  /* 0x0000000108147824 */ /* 0x000fe200078e023a */
[----:B------:R-:W-:Y:S01]  /*58f0*/  @!P4 R2UR UR22, R10 ;  /* 0x000000000a16c2ca */ /* 0x000fe200000e0000 */
[----:B------:R-:W-:Y:S01]  /*5900*/  IMAD.U32 R11, RZ, RZ, UR8 ;  /* 0x00000008ff0b7e24 */ /* 0x000fe2000f8e00ff */
[----:B------:R-:W-:Y:S01]  /*5910*/  @!UP0 UIADD3 UR8, UPT, UPT, UR7, 0x3a00, URZ ;  /* 0x00003a0007088890 */ /* 0x000fe2000fffe0ff */
[----:B------:R-:W-:Y:S01]  /*5920*/  LOP3.LUT R25, R25, R0, RZ, 0x3c, !PT ;  /* 0x0000000019197212 */ /* 0x000fe200078e3cff */
[----:B------:R-:W-:Y:S01]  /*5930*/  VOTEU.ALL UP0, P4 ;  /* 0x0000000000ff7886 */ /* 0x000fe20002000000 */
[----:B------:R-:W-:Y:S01]  /*5940*/  IMAD.IADD R21, R13, 0x1, R60 ;  /* 0x000000010d157824 */ /* 0x000fe200078e023c */
[----:B------:R-:W-:Y:S02]  /*5950*/  @!P4 R2UR UR23, R11 ;  /* 0x000000000b17c2ca */ /* 0x000fe400000e0000 */
[----:B------:R-:W-:Y:S11]  /*5960*/  SEL R27, R27, RZ, P0 ;  /* 0x000000ff1b1b7207 */ /* 0x000ff60000000000 */
[----:B------:R2:W-:Y:S01]  /*5970*/  @!UP2 UTMALDG.3D [UR16], [UR22], desc[UR14] ;  /* 0x00000e101600a5b4 */ /* 0x0005e20008011000 */
[----:B------:R2:W-:Y:S01]  /*5980*/  @!UP0 UTMALDG.3D [UR8], [UR22], desc[UR14] ;  /* 0x00000e08160085b4 */ /* 0x0005e20008011000 */
[----:B------:R2:W-:Y:S01]  /*5990*/  @!P4 SYNCS.ARRIVE.TRANS64.RED.A0TR RZ, [UR7+0xe8], R23 ;  /* 0x0000e817ffffc9a7 */ /* 0x0005e20008300407 */
[----:B------:R-:W-:Y:S01]  /*59a0*/  UPLOP3.LUT UP0, UPT, UPT, UPT, UPT, 0x80, 0x8 ;  /* 0x000000000008789c */ /* 0x000fe20003f0f070 */
[----:B------:R-:W-:Y:S01]  /*59b0*/  SYNCS.ARRIVE.TRANS64.RED.A1T0 RZ, [UR13], RZ ;  /* 0x000000ffffff79a7 */ /* 0x000fe2000810040d */
[----:B------:R-:W-:Y:S09]  /*59c0*/  @P3 BRA `(.L_x_106) ;  /* 0xfffffff000303947 */ /* 0x000ff2000383ffff */
[----:B------:R-:W-:-:S04]  /*59d0*/  SHF.L.U32 R3, R32, 0x1f, RZ ;  /* 0x0000001f20037819 */ /* 0x000fc800000006ff */
[----:B------:R-:W1:Y:S02]  /*59e0*/  SYNCS.PHASECHK.TRANS64.TRYWAIT P0, [UR7+0xf0], R3 ;  /* 0x0000f003ff0075a7 */ /* 0x000e640008001107 */
[----:B-1----:R-:W-:Y:S05]  /*59f0*/  @!P0 BRA `(.L_x_107) ;  /* 0x0000004000c48947 */ /* 0x002fea0003800000 */
.L_x_218:
[----:B------:R-:W4:Y:S02]  /*5a00*/  SYNCS.PHASECHK.TRANS64.TRYWAIT P0, [UR7+0xf8], R3 ;  /* 0x0000f803ff0075a7 */ /* 0x000f240008001107 */
[----:B----4-:R-:W-:Y:S05]  /*5a10*/  @!P0 BRA `(.L_x_108) ;  /* 0x0000004000d48947 */ /* 0x010fea0003800000 */
.L_x_220:
[----:B------:R-:W4:Y:S02]  /*5a20*/  SYNCS.PHASECHK.TRANS64.TRYWAIT P0, [UR7+0x100], R3 ;  /* 0x00010003ff0075a7 */ /* 0x000f240008001107 */
[----:B----4-:R-:W-:Y:S05]  /*5a30*/  @!P0 BRA `(.L_x_109) ;  /* 0x0000004000e48947 */ /* 0x010fea0003800000 */
.L_x_222:
[----:B-1----:R-:W-:-:S07]  /*5a40*/  MOV R0, UR7 ;  /* 0x0000000700007c02 */ /* 0x002fce0008000f00 */
.L_x_110:
[----:B-1----:R-:W-:-:S04]  /*5a50*/  SHF.L.U32 R3, R32, 0x1f, RZ ;  /* 0x0000001f20037819 */ /* 0x002fc800000006ff */
[----:B------:R1:W4:Y:S03]  /*5a60*/  SYNCS.PHASECHK.TRANS64.TRYWAIT P0, [R0+URZ+0x108], R3 ;  /* 0x00010803000075a7 */ /* 0x00032600080011ff */
[----:B----4-:R-:W-:Y:S05]  /*5a70*/  @!P0 NANOSLEEP.SYNCS 0x989680 ;  /* 0x009896800000895d */ /* 0x010fea0003900000 */
[----:B------:R-:W4:Y:S02]  /*5a80*/  @!P0 SYNCS.PHASECHK.TRANS64 P0, [R0+URZ+0x108], R3 ;  /* 0x00010803000085a7 */ /* 0x000f2400080010ff */
[----:B--2-4-:R-:W-:Y:S05]  /*5a90*/  @P0 EXIT ;  /* 0x000000000000094d */ /* 0x014fea0003800000 */
[----:B------:R-:W-:Y:S05]  /*5aa0*/  BRA `(.L_x_110) ;  /* 0xfffffffc00e87947 */ /* 0x000fea000383ffff */
.L_x_95:
[----:B------:R-:W-:-:S06]  /*5ab0*/  UISETP.GE.AND UP0, UPT, UR10, 0x4, UPT ;  /* 0x000000040a00788c */ /* 0x000fcc000bf06270 */
[----:B------:R-:W-:-:S13]  /*5ac0*/  PLOP3.LUT P0, PT, PT, PT, UP0, 0x80, 0x8 ;  /* 0x000000000008781c */ /* 0x000fda0003f0f008 */
[----:B------:R-:W-:Y:S05]  /*5ad0*/  @!P0 EXIT ;  /* 0x000000000000894d */ /* 0x000fea0003800000 */
[----:B------:R-:W-:Y:S01]  /*5ae0*/  BAR.SYNC.DEFER_BLOCKING 0x6, 0xa0 ;  /* 0x0182800000007b1d */ /* 0x000fe20000010000 */
[----:B------:R-:W-:Y:S02]  /*5af0*/  IMAD.SHL.U32 R4, R66, 0x200000, RZ ;  /* 0x0020000042047824 */ /* 0x000fe400078e00ff */
[----:B------:R-:W-:Y:S02]  /*5b00*/  HFMA2 R71, -RZ, RZ, 0, 5.9604644775390625e-08 ;  /* 0x00000001ff477431 */ /* 0x000fe400000001ff */
[C---:B------:R-:W-:Y:S01]  /*5b10*/  IMAD.SHL.U32 R65, R72.reuse, 0x10, RZ ;  /* 0x0000001048417824 */ /* 0x040fe200078e00ff */
[----:B------:R-:W-:Y:S01]  /*5b20*/  MOV R69, RZ ;  /* 0x000000ff00457202 */ /* 0x000fe20000000f00 */
[----:B------:R-:W-:Y:S01]  /*5b30*/  IMAD.U32 R33, R72, 0x10000, RZ ;  /* 0x0001000048217824 */ /* 0x000fe200078e00ff */
[----:B------:R-:W-:Y:S01]  /*5b40*/  UMOV UR48, 0x400 ;  /* 0x0000040000307882 */ /* 0x000fe20000000000 */
[----:B------:R-:W1:Y:S01]  /*5b50*/  LDC R63, c[0x0][0x370] ;  /* 0x0000dc00ff3f7b82 */ /* 0x000e620000000800 */
[----:B------:R-:W-:Y:S01]  /*5b60*/  ULEA UR48, UR37, UR48, 0x18 ;  /* 0x0000003025307291 */ /* 0x000fe2000f8ec0ff */
[----:B------:R-:W-:Y:S01]  /*5b70*/  LOP3.LUT R4, R4, 0x200000, RZ, 0xc0, !PT ;  /* 0x0020000004047812 */ /* 0x000fe200078ec0ff */
[----:B------:R-:W-:Y:S01]  /*5b80*/  IMAD.SHL.U32 R64, R72, 0x2, RZ ;  /* 0x0000000248407824 */ /* 0x000fe200078e00ff */
[C---:B------:R-:W-:Y:S01]  /*5b90*/  LOP3.LUT R5, R65.reuse, 0x40, RZ, 0xc0, !PT ;  /* 0x0000004041057812 */ /* 0x040fe200078ec0ff */
[----:B------:R-:W-:Y:S01]  /*5ba0*/  IMAD.SHL.U32 R3, R66, 0x200, RZ ;  /* 0x0000020042037824 */ /* 0x000fe200078e00ff */
[----:B------:R-:W-:Y:S01]  /*5bb0*/  LOP3.LUT R2, R65, 0x5b0, RZ, 0xc0, !PT ;  /* 0x000005b041027812 */ /* 0x000fe200078ec0ff */
[----:B------:R-:W-:Y:S01]  /*5bc0*/  UIADD3 UR4, UPT, UPT, UR48, 0x200, URZ ;  /* 0x0000020030047890 */ /* 0x000fe2000fffe0ff */
[----:B------:R-:W2:Y:S01]  /*5bd0*/  LDC R28, c[0x0][0xb0c] ;  /* 0x0002c300ff1c7b82 */ /* 0x000ea20000000800 */
[----:B------:R-:W-:Y:S01]  /*5be0*/  LOP3.LUT R33, R4, 0x400000, R33, 0xf8, !PT ;  /* 0x0040000004217812 */ /* 0x000fe200078ef821 */
[----:B------:R-:W-:Y:S01]  /*5bf0*/  IMAD.MOV.U32 R30, RZ, RZ, RZ ;  /* 0x000000ffff1e7224 */ /* 0x000fe200078e00ff */
[----:B------:R-:W-:Y:S01]  /*5c00*/  LOP3.LUT R64, R5, 0x8, R64, 0xf8, !PT ;  /* 0x0000000805407812 */ /* 0x000fe200078ef840 */
[----:B------:R-:W-:Y:S01]  /*5c10*/  IMAD.MOV.U32 R70, RZ, RZ, RZ ;  /* 0x000000ffff467224 */ /* 0x000fe200078e00ff */
[----:B------:R-:W-:Y:S01]  /*5c20*/  LOP3.LUT R3, R2, 0x200, R3, 0xf8, !PT ;  /* 0x0000020002037812 */ /* 0x000fe200078ef803 */
[----:B------:R-:W-:Y:S01]  /*5c30*/  IMAD.MOV.U32 R76, RZ, RZ, RZ ;  /* 0x000000ffff4c7224 */ /* 0x000fe200078e00ff */
[----:B------:R-:W-:Y:S01]  /*5c40*/  LOP3.LUT P0, RZ, R65, 0x40, RZ, 0xc0, !PT ;  /* 0x0000004041ff7812 */ /* 0x000fe2000780c0ff */
[----:B------:R-:W3:Y:S01]  /*5c50*/  LDC R61, c[0x0][0xb20] ;  /* 0x0002c800ff3d7b82 */ /* 0x000ee20000000800 */
[----:B------:R-:W4:Y:S01]  /*5c60*/  LDS R0, [UR48+0x1d0] ;  /* 0x0001d030ff007984 */ /* 0x000f220008000800 */
[----:B------:R-:W-:Y:S01]  /*5c70*/  LOP3.LUT R64, R3, R64, RZ, 0xfc, !PT ;  /* 0x0000004003407212 */ /* 0x000fe200078efcff */
[----:B------:R-:W-:Y:S01]  /*5c80*/  IMAD.U32 R67, RZ, RZ, UR4 ;  /* 0x00000004ff437e24 */ /* 0x000fe2000f8e00ff */
[----:B------:R-:W-:Y:S01]  /*5c90*/  LOP3.LUT R72, R72, 0x60, RZ, 0xc0, !PT ;  /* 0x0000006048487812 */ /* 0x000fe200078ec0ff */
[----:B------:R-:W1:Y:S03]  /*5ca0*/  LDCU.64 UR52, c[0x0][0x348] ;  /* 0x00006900ff3477ac */ /* 0x000e660008000a00 */
[----:B------:R-:W1:Y:S01]  /*5cb0*/  LDC R27, c[0x0][0xb30] ;  /* 0x0002cc00ff1b7b82 */ /* 0x000e620000000800 */
[----:B------:R-:W1:Y:S01]  /*5cc0*/  LDCU.64 UR38, c[0x0][0x888] ;  /* 0x00011100ff2677ac */ /* 0x000e620008000a00 */
[----:B------:R-:W1:Y:S06]  /*5cd0*/  LDCU.64 UR44, c[0x0][0x890] ;  /* 0x00011200ff2c77ac */ /* 0x000e6c0008000a00 */
[----:B------:R-:W1:Y:S01]  /*5ce0*/  LDC.64 R56, c[0x0][0xb10] ;  /* 0x0002c400ff387b82 */ /* 0x000e620000000a00 */
[----:B------:R-:W-:Y:S01]  /*5cf0*/  UMOV UR49, URZ ;  /* 0x000000ff00317c82 */ /* 0x000fe20008000000 */
[----:B------:R-:W-:-:S06]  /*5d00*/  UMOV UR51, URZ ;  /* 0x000000ff00337c82 */ /* 0x000fcc0008000000 */
[----:B------:R-:W1:Y:S08]  /*5d10*/  LDC.64 R24, c[0x0][0xb18] ;  /* 0x0002c600ff187b82 */ /* 0x000e700000000a00 */
[----:B------:R-:W1:Y:S08]  /*5d20*/  LDC.64 R22, c[0x0][0xb28] ;  /* 0x0002ca00ff167b82 */ /* 0x000e700000000a00 */
[----:B------:R-:W1:Y:S01]  /*5d30*/  LDC.64 R54, c[0x0][0x8b0] ;  /* 0x00022c00ff367b82 */ /* 0x000e620000000a00 */
[----:B----4-:R-:W-:Y:S01]  /*5d40*/  IMAD.IADD R33, R0, 0x1, R33 ;  /* 0x0000000100217824 */ /* 0x010fe200078e0221 */
[----:B------:R-:W-:-:S06]  /*5d50*/  P2R R0, PR, RZ, 0x1 ;  /* 0x00000001ff007803 */ /* 0x000fcc0000000000 */
[----:B------:R-:W4:Y:S08]  /*5d60*/  LDC.64 R52, c[0x0][0x8a8] ;  /* 0x00022a00ff347b82 */ /* 0x000f300000000a00 */
[----:B--23--:R-:W1:Y:S02]  /*5d70*/  LDC R62, c[0x0][0x374] ;  /* 0x0000dd00ff3e7b82 */ /* 0x00ce640000000800 */
.L_x_154:
[C---:B------:R-:W-:Y:S02]  /*5d80*/  LEA R0, R76.reuse, UR48, 0x3 ;  /* 0x000000304c007c11 */ /* 0x040fe4000f8e18ff */
[----:B------:R-:W-:Y:S02]  /*5d90*/  SHF.L.U32 R3, R69, 0x1f, RZ ;  /* 0x0000001f45037819 */ /* 0x000fe400000006ff */
[----:B------:R-:W-:Y:S02]  /*5da0*/  LEA R16, R76, UR48, 0x4 ;  /* 0x000000304c107c11 */ /* 0x000fe4000f8e20ff */
[----:B--2---:R-:W2:Y:S02]  /*5db0*/  SYNCS.PHASECHK.TRANS64.TRYWAIT P0, [R0+URZ+0x120], R3 ;  /* 0x00012003000075a7 */ /* 0x004ea400080011ff */
[----:B--2---:R-:W-:Y:S05]  /*5dc0*/  @!P0 BRA `(.L_x_111) ;  /* 0x0000004000188947 */ /* 0x004fea0003800000 */
.L_x_223:
[----:B------:R-:W3:Y:S01]  /*5dd0*/  LDC.64 R12, c[0x0][0xb10] ;  /* 0x0002c400ff0c7b82 */ /* 0x000ee20000000a00 */
[----:B------:R-:W4:Y:S01]  /*5de0*/  LDS.128 R16, [R16+0x1b0] ;  /* 0x0001b00010107984 */ /* 0x000f220000000c00 */
[----:B-1----:R-:W-:Y:S01]  /*5df0*/  ISETP.NE.AND P1, PT, R27, 0x1, PT ;  /* 0x000000011b00780c */ /* 0x002fe20003f25270 */
[----:B--2---:R-:W-:Y:S01]  /*5e00*/  VIADD R0, R0, 0x130 ;  /* 0x0000013000007836 */ /* 0x004fe20000000000 */
[----:B------:R-:W-:Y:S04]  /*5e10*/  ISETP.GE.AND P0, PT, R26, 0x1, PT ;  /* 0x000000011a00780c */ /* 0x000fe80003f06270 */
[----:B------:R-:W1:Y:S01]  /*5e20*/  LDC.64 R10, c[0x0][0xb18] ;  /* 0x0002c600ff0a7b82 */ /* 0x000e620000000a00 */
[----:B------:R-:W-:Y:S01]  /*5e30*/  PRMT R0, RZ, 0x654, R0 ;  /* 0x00000654ff007816 */ /* 0x000fe20000000000 */
[----:B------:R-:W-:Y:S01]  /*5e40*/  @!PT LDS RZ, [RZ] ;  /* 0x00000000fffff984 */ /* 0x000fe20000000800 */
[----:B------:R-:W-:Y:S01]  /*5e50*/  @!PT LDS RZ, [RZ] ;  /* 0x00000000fffff984 */ /* 0x000fe20000000800 */
[----:B------:R-:W-:Y:S01]  /*5e60*/  @!PT LDS RZ, [RZ] ;  /* 0x00000000fffff984 */ /* 0x000fe20000000800 */
[----:B------:R-:W-:Y:S01]  /*5e70*/  @!PT LDS RZ, [RZ] ;  /* 0x00000000fffff984 */ /* 0x000fe20000000800 */
[----:B------:R2:W-:Y:S06]  /*5e80*/  MEMBAR.ALL.CTA ;  /* 0x0000000000007992 */ /* 0x0005ec0000008000 */
[----:B--2---:R-:W2:Y:S01]  /*5e90*/  FENCE.VIEW.ASYNC.S ;  /* 0x00000000000073c6 */ /* 0x004ea20000000000 */
[----:B------:R-:W1:Y:S08]  /*5ea0*/  @!P1 LDC R14, c[0x0][0xb20] ;  /* 0x0002c800ff0e9b82 */ /* 0x000e700000000800 */
[----:B------:R-:W1:Y:S01]  /*5eb0*/  @!P1 LDC R9, c[0x0][0xb0c] ;  /* 0x0002c300ff099b82 */ /* 0x000e620000000800 */
[----:B--2---:R2:W-:Y:S01]  /*5ec0*/  SYNCS.ARRIVE.TRANS64.RED.A1T0 RZ, [R0+URZ], RZ ;  /* 0x000000ff00ff79a7 */ /* 0x0045e200081004ff */
[----:B----4-:R-:W-:Y:S04]  /*5ed0*/  LOP3.LUT P4, RZ, R18, 0x1, RZ, 0xc0, !PT ;  /* 0x0000000112ff7812 */ /* 0x010fe8000788c0ff */
[----:B------:R-:W-:Y:S09]  /*5ee0*/  P2R R73, PR, RZ, 0x10 ;  /* 0x00000010ff497803 */ /* 0x000ff20000000000 */
[----:B------:R-:W-:Y:S02]  /*5ef0*/  @P4 MOV R31, R16 ;  /* 0x00000010001f4202 */ /* 0x000fe40000000f00 */
[----:B------:R-:W-:Y:S01]  /*5f00*/  @P4 LOP3.LUT R29, R17, 0xffff, RZ, 0xc0, !PT ;  /* 0x0000ffff111d4812 */ /* 0x000fe200078ec0ff */
[----:B--23--:R-:W-:Y:S06]  /*5f10*/  @!P0 BRA `(.L_x_112) ;  /* 0x0000000000a48947 */ /* 0x00cfec0003800000 */
[----:B------:R-:W-:Y:S01]  /*5f20*/  IMAD.HI.U32 R36, R62, R25, RZ ;  /* 0x000000193e247227 */ /* 0x000fe200078e00ff */
[----:B------:R-:W-:Y:S02]  /*5f30*/  ISETP.NE.AND P0, PT, R24, 0x1, PT ;  /* 0x000000011800780c */ /* 0x000fe40003f05270 */
[----:B------:R-:W-:Y:S01]  /*5f40*/  ISETP.NE.AND P2, PT, R26, 0x1, PT ;  /* 0x000000011a00780c */ /* 0x000fe20003f45270 */
[-C--:B------:R-:W-:Y:S01]  /*5f50*/  IMAD.HI.U32 R34, R63, R56.reuse, RZ ;  /* 0x000000383f227227 */ /* 0x080fe200078e00ff */
[----:B------:R-:W-:Y:S02]  /*5f60*/  SHF.R.U32.HI R37, RZ, R61, R36 ;  /* 0x0000003dff257219 */ /* 0x000fe40000011624 */
[----:B------:R-:W-:Y:S01]  /*5f70*/  ISETP.NE.AND P3, PT, R28, 0x1, PT ;  /* 0x000000011c00780c */ /* 0x000fe20003f65270 */
[----:B------:R-:W-:Y:S01]  /*5f80*/  IMAD.HI.U32 R40, R29, R25, RZ ;  /* 0x000000191d287227 */ /* 0x000fe200078e00ff */
[----:B------:R-:W-:Y:S02]  /*5f90*/  SHF.R.U32.HI R34, RZ, R57, R34 ;  /* 0x00000039ff227219 */ /* 0x000fe40000011622 */
[----:B------:R-:W-:Y:S01]  /*5fa0*/  SEL R3, R62, R37, !P0 ;  /* 0x000000253e037207 */ /* 0x000fe20004000000 */
[----:B------:R-:W-:Y:S01]  /*5fb0*/  IMAD.HI.U32 R38, R31, R56, RZ ;  /* 0x000000381f267227 */ /* 0x000fe200078e00ff */
[----:B------:R-:W-:Y:S03]  /*5fc0*/  SEL R7, R63, R34, !P3 ;  /* 0x000000223f077207 */ /* 0x000fe60005800000 */
[-C--:B------:R-:W-:Y:S01]  /*5fd0*/  IMAD.HI.U32 R34, R3, R22.reuse, RZ ;  /* 0x0000001603227227 */ /* 0x080fe200078e00ff */
[----:B------:R-:W-:Y:S03]  /*5fe0*/  SHF.R.U32.HI R38, RZ, R57, R38 ;  /* 0x00000039ff267219 */ /* 0x000fe60000011626 */
[----:B------:R-:W-:Y:S01]  /*5ff0*/  IMAD.HI.U32 R36, R7, R22, RZ ;  /* 0x0000001607247227 */ /* 0x000fe200078e00ff */
[----:B------:R-:W-:Y:S02]  /*6000*/  @P2 SHF.R.U32.HI R3, RZ, R23, R34 ;  /* 0x00000017ff032219 */ /* 0x000fe40000011622 */
[----:B------:R-:W-:Y:S02]  /*6010*/  SHF.R.U32.HI R34, RZ, R61, R40 ;  /* 0x0000003dff227219 */ /* 0x000fe40000011628 */
[----:B------:R-:W-:Y:S01]  /*6020*/  @P2 SHF.R.U32.HI R7, RZ, R23, R36 ;  /* 0x00000017ff072219 */ /* 0x000fe20000011624 */
[C---:B------:R-:W-:Y:S01]  /*6030*/  IMAD R2, R26.reuse, R3, RZ ;  /* 0x000000031a027224 */ /* 0x040fe200078e02ff */
[----:B------:R-:W-:Y:S02]  /*6040*/  SEL R5, R29, R34, !P0 ;  /* 0x000000221d057207 */ /* 0x000fe40004000000 */
[----:B------:R-:W-:Y:S01]  /*6050*/  SEL R3, R31, R38, !P3 ;  /* 0x000000261f037207 */ /* 0x000fe20005800000 */
[----:B------:R-:W-:Y:S01]  /*6060*/  IMAD R4, R26, R7, RZ ;  /* 0x000000071a047224 */ /* 0x000fe200078e02ff */
[C---:B------:R-:W-:Y:S01]  /*6070*/  ISETP.GE.AND P0, PT, R5.reuse, R2, PT ;  /* 0x000000020500720c */ /* 0x040fe20003f06270 */
[----:B------:R-:W-:Y:S03]  /*6080*/  IMAD.HI.U32 R6, R5, R22, RZ ;  /* 0x0000001605067227 */ /* 0x000fe600078e00ff */
[----:B------:R-:W-:Y:S01]  /*6090*/  ISETP.GE.OR P0, PT, R3, R4, P0 ;  /* 0x000000040300720c */ /* 0x000fe20000706670 */
[----:B------:R-:W-:Y:S01]  /*60a0*/  IMAD.MOV R4, RZ, RZ, -R3 ;  /* 0x000000ffff047224 */ /* 0x000fe200078e0a03 */
[-C--:B------:R-:W-:Y:S03]  /*60b0*/  SHF.R.U32.HI R6, RZ, R23.reuse, R6 ;  /* 0x00000017ff067219 */ /* 0x080fe60000011606 */
[----:B------:R-:W-:Y:S01]  /*60c0*/  IMAD R31, R28, R4, R31 ;  /* 0x000000041c1f7224 */ /* 0x000fe200078e021f */
[----:B------:R-:W-:Y:S05]  /*60d0*/  SEL R15, R5, R6, !P2 ;  /* 0x00000006050f7207 */ /* 0x000fea0005000000 */
[----:B------:R-:W-:Y:S02]  /*60e0*/  IMAD.MOV R6, RZ, RZ, -R15 ;  /* 0x000000ffff067224 */ /* 0x000fe400078e0a0f */
[C---:B------:R-:W-:Y:S04]  /*60f0*/  @!P0 IMAD.HI.U32 R2, R3.reuse, R22, RZ ;  /* 0x0000001603028227 */ /* 0x040fe800078e00ff */
[----:B------:R-:W-:Y:S01]  /*6100*/  IMAD R6, R26, R6, R5 ;  /* 0x000000061a067224 */ /* 0x000fe200078e0205 */
[----:B------:R-:W-:Y:S04]  /*6110*/  @!P0 SHF.R.U32.HI R2, RZ, R23, R2 ;  /* 0x00000017ff028219 */ /* 0x000fe80000011602 */
[----:B------:R-:W-:Y:S02]  /*6120*/  @!P0 SEL R0, R3, R2, !P2 ;  /* 0x0000000203008207 */ /* 0x000fe40005000000 */
[----:B------:R-:W-:Y:S02]  /*6130*/  IADD3 R2, PT, PT, -R5, RZ, RZ ;  /* 0x000000ff05027210 */ /* 0x000fe40007ffe1ff */
[----:B------:R-:W-:Y:S01]  /*6140*/  @!P0 IADD3 R8, PT, PT, R15, -R0, RZ ;  /* 0x800000000f088210 */ /* 0x000fe20007ffe0ff */
[----:B------:R-:W-:Y:S02]  /*6150*/  @!P0 IMAD R0, R7, R6, R0 ;  /* 0x0000000607008224 */ /* 0x000fe400078e0200 */
[----:B------:R-:W-:Y:S02]  /*6160*/  IMAD R29, R24, R2, R29 ;  /* 0x00000002181d7224 */ /* 0x000fe400078e021d */
[----:B------:R-:W-:Y:S02]  /*6170*/  @!P0 IMAD R5, R8, R26, R3 ;  /* 0x0000001a08058224 */ /* 0x000fe400078e0203 */
[----:B------:R-:W-:Y:S04]  /*6180*/  @!P0 IMAD.MOV.U32 R3, RZ, RZ, R0 ;  /* 0x000000ffff038224 */ /* 0x000fe800078e0000 */
[----:B------:R-:W-:Y:S02]  /*6190*/  IMAD R31, R3, R28, R31 ;  /* 0x0000001c031f7224 */ /* 0x000fe400078e021f */
[----:B------:R-:W-:Y:S07]  /*61a0*/  IMAD R29, R5, R24, R29 ;  /* 0x00000018051d7224 */ /* 0x000fee00078e021d */
.L_x_112:
[----:B-1----:R-:W-:Y:S01]  /*61b0*/  @!P1 ISETP.NE.AND P0, PT, R10, 0x1, PT ;  /* 0x000000010a00980c */ /* 0x002fe20003f05270 */
[----:B------:R-:W-:Y:S01]  /*61c0*/  @!P1 IMAD.HI.U32 R3, R29, R11, RZ ;  /* 0x0000000b1d039227 */ /* 0x000fe200078e00ff */
[----:B------:R-:W-:Y:S01]  /*61d0*/  R2UR UR42, R21 ;  /* 0x00000000152a72ca */ /* 0x000fe200000e0000 */
[----:B------:R-:W-:Y:S01]  /*61e0*/  BSSY.RECONVERGENT B6, `(.L_x_113) ;  /* 0x0000031000067945 */ /* 0x000fe20003800200 */
[----:B------:R-:W-:Y:S01]  /*61f0*/  R2UR UR41, R20 ;  /* 0x00000000142972ca */ /* 0x000fe200000e0000 */
[----:B------:R-:W-:Y:S01]  /*6200*/  @!P1 IMAD.HI.U32 R0, R31, R12, RZ ;  /* 0x0000000c1f009227 */ /* 0x000fe200078e00ff */
[----:B------:R-:W-:Y:S02]  /*6210*/  @!P1 SHF.R.U32.HI R2, RZ, R14, R3 ;  /* 0x0000000eff029219 */ /* 0x000fe40000011603 */
[----:B------:R-:W-:Y:S01]  /*6220*/  @!P1 ISETP.NE.AND P2, PT, R9, 0x1, PT ;  /* 0x000000010900980c */ /* 0x000fe20003f45270 */
[----:B------:R-:W-:Y:S01]  /*6230*/  VIADD R76, R76, 0x1 ;  /* 0x000000014c4c7836 */ /* 0x000fe20000000000 */
[----:B------:R-:W-:Y:S02]  /*6240*/  @!P1 SEL R2, R29, R2, !P0 ;  /* 0x000000021d029207 */ /* 0x000fe40004000000 */
[----:B------:R-:W-:Y:S02]  /*6250*/  @!P1 SHF.R.U32.HI R0, RZ, R13, R0 ;  /* 0x0000000dff009219 */ /* 0x000fe40000011600 */
[----:B------:R-:W-:Y:S01]  /*6260*/  LOP3.LUT P0, RZ, R67, 0x90, RZ, 0xc0, !PT ;  /* 0x0000009043ff7812 */ /* 0x000fe2000780c0ff */
[----:B------:R-:W-:Y:S01]  /*6270*/  USHF.L.U32 UR42, UR42, 0x6, URZ ;  /* 0x000000062a2a7899 */ /* 0x000fe200080006ff */
[----:B------:R-:W-:Y:S01]  /*6280*/  @!P1 SEL R3, R31, R0, !P2 ;  /* 0x000000001f039207 */ /* 0x000fe20005000000 */
[----:B------:R-:W-:Y:S01]  /*6290*/  USHF.L.U32 UR41, UR41, 0x7, URZ ;  /* 0x0000000729297899 */ /* 0x000fe200080006ff */
[----:B------:R-:W-:Y:S03]  /*62a0*/  @P4 SHF.R.U32.HI R68, RZ, 0x10, R17 ;  /* 0x00000010ff444819 */ /* 0x000fe60000011611 */
[----:B------:R-:W-:Y:S02]  /*62b0*/  @!P1 IMAD.IADD R0, R2, 0x1, -R3 ;  /* 0x0000000102009824 */ /* 0x000fe400078e0a03 */
[----:B------:R-:W-:Y:S02]  /*62c0*/  @!P1 IMAD.IADD R2, R3, 0x1, -R2 ;  /* 0x0000000103029824 */ /* 0x000fe400078e0a02 */
[----:B------:R-:W-:Y:S02]  /*62d0*/  @!P1 IMAD R31, R0, R9, R31 ;  /* 0x00000009001f9224 */ /* 0x000fe400078e021f */
[----:B------:R-:W-:Y:S01]  /*62e0*/  @!P1 IMAD R29, R2, R10, R29 ;  /* 0x0000000a021d9224 */ /* 0x000fe200078e021d */
[----:B------:R-:W-:Y:S06]  /*62f0*/  @!P0 BRA `(.L_x_114) ;  /* 0x00000000007c8947 */ /* 0x000fec0003800000 */
[----:B------:R-:W1:Y:S01]  /*6300*/  LDCU.64 UR8, c[0x4][0x80] ;  /* 0x01001000ff0877ac */ /* 0x000e620008000a00 */
[----:B------:R-:W-:Y:S01]  /*6310*/  MOV R2, 0x0 ;  /* 0x0000000000027802 */ /* 0x000fe20000000f00 */
[----:B------:R-:W-:Y:S02]  /*6320*/  HFMA2 R12, -RZ, RZ, 0, 5.9604644775390625e-08 ;  /* 0x00000001ff0c7431 */ /* 0x000fe400000001ff */
[----:B------:R-:W-:Y:S01]  /*6330*/  IMAD.MOV.U32 R8, RZ, RZ, 0x70 ;  /* 0x00000070ff087424 */ /* 0x000fe200078e00ff */
[----:B------:R2:W3:Y:S01]  /*6340*/  LDC.64 R14, c[0x4][R2] ;  /* 0x01000000020e7b82 */ /* 0x0004e20000000a00 */
[----:B------:R-:W4:Y:S01]  /*6350*/  LDCU.64 UR6, c[0x4][0x88] ;  /* 0x01001100ff0677ac */ /* 0x000f220008000a00 */
[----:B------:R-:W-:Y:S01]  /*6360*/  IMAD.MOV.U32 R13, RZ, RZ, RZ ;  /* 0x000000ffff0d7224 */ /* 0x000fe200078e00ff */
[----:B------:R-:W2:Y:S01]  /*6370*/  LDCU.64 UR4, c[0x4][0x8] ;  /* 0x01000100ff0477ac */ /* 0x000ea20008000a00 */
[----:B-1----:R-:W-:Y:S01]  /*6380*/  MOV R5, UR9 ;  /* 0x0000000900057c02 */ /* 0x002fe20008000f00 */
[----:B------:R-:W-:Y:S01]  /*6390*/  IMAD.U32 R4, RZ, RZ, UR8 ;  /* 0x00000008ff047e24 */ /* 0x000fe2000f8e00ff */
[----:B----4-:R-:W-:Y:S01]  /*63a0*/  MOV R7, UR7 ;  /* 0x0000000700077c02 */ /* 0x010fe20008000f00 */
[----:B------:R-:W-:Y:S01]  /*63b0*/  IMAD.U32 R6, RZ, RZ, UR6 ;  /* 0x00000006ff067e24 */ /* 0x000fe2000f8e00ff */
[----:B--2---:R-:W-:Y:S01]  /*63c0*/  MOV R11, UR5 ;  /* 0x00000005000b7c02 */ /* 0x004fe20008000f00 */
[----:B------:R-:W-:Y:S02]  /*63d0*/  IMAD.U32 R10, RZ, RZ, UR4 ;  /* 0x00000004ff0a7e24 */ /* 0x000fe4000f8e00ff */
[----:B------:R-:W-:Y:S07]  /*63e0*/  LEPC R20, `(.L_x_115) ;  /* 0x000000001014794e */ /* 0x000fee0000000000 */
[----:B---3-5:R-:W-:Y:S05]  /*63f0*/  CALL.ABS.NOINC R14 ;  /* 0x000000000e007343 */ /* 0x028fea0003c00000 */
.L_x_115:
[----:B------:R-:W1:Y:S01]  /*6400*/  LDCU.64 UR8, c[0x4][0x80] ;  /* 0x01001000ff0877ac */ /* 0x000e620008000a00 */
[----:B------:R-:W2:Y:S01]  /*6410*/  LDC.64 R2, c[0x4][R2] ;  /* 0x0100000002027b82 */ /* 0x000ea20000000a00 */
[----:B------:R-:W-:Y:S02]  /*6420*/  HFMA2 R12, -RZ, RZ, 0, 5.9604644775390625e-08 ;  /* 0x00000001ff0c7431 */ /* 0x000fe400000001ff */
[----:B------:R-:W-:Y:S02]  /*6430*/  IMAD.MOV.U32 R8, RZ, RZ, 0x70 ;  /* 0x00000070ff087424 */ /* 0x000fe400078e00ff */
[----:B------:R-:W-:Y:S01]  /*6440*/  IMAD.MOV.U32 R13, RZ, RZ, RZ ;  /* 0x000000ffff0d7224 */ /* 0x000fe200078e00ff */
[----:B------:R-:W3:Y:S01]  /*6450*/  LDCU.64 UR6, c[0x4][0x88] ;  /* 0x01001100ff0677ac */ /* 0x000ee20008000a00 */
[----:B------:R-:W4:Y:S01]  /*6460*/  LDCU.64 UR4, c[0x4][0x8] ;  /* 0x01000100ff0477ac */ /* 0x000f220008000a00 */
[----:B-1----:R-:W-:Y:S02]  /*6470*/  MOV R4, UR8 ;  /* 0x0000000800047c02 */ /* 0x002fe40008000f00 */
[----:B------:R-:W-:Y:S02]  /*6480*/  MOV R5, UR9 ;  /* 0x0000000900057c02 */ /* 0x000fe40008000f00 */
[----:B---3--:R-:W-:Y:S01]  /*6490*/  MOV R7, UR7 ;  /* 0x0000000700077c02 */ /* 0x008fe20008000f00 */
[----:B------:R-:W-:Y:S01]  /*64a0*/  IMAD.U32 R6, RZ, RZ, UR6 ;  /* 0x00000006ff067e24 */ /* 0x000fe2000f8e00ff */
[----:B----4-:R-:W-:Y:S01]  /*64b0*/  MOV R11, UR5 ;  /* 0x00000005000b7c02 */ /* 0x010fe20008000f00 */
[----:B------:R-:W-:Y:S02]  /*64c0*/  IMAD.U32 R10, RZ, RZ, UR4 ;  /* 0x00000004ff0a7e24 */ /* 0x000fe4000f8e00ff */
[----:B------:R-:W-:Y:S07]  /*64d0*/  LEPC R20, `(.L_x_114) ;  /* 0x000000001014794e */ /* 0x000fee0000000000 */
[----:B--2---:R-:W-:Y:S05]  /*64e0*/  CALL.ABS.NOINC R2 ;  /* 0x0000000002007343 */ /* 0x004fea0003c00000 */
.L_x_114:
[----:B------:R-:W-:Y:S05]  /*64f0*/  BSYNC.RECONVERGENT B6 ;  /* 0x0000000000067941 */ /* 0x000fea0003800200 */
.L_x_113:
[----:B------:R-:W-:Y:S01]  /*6500*/  ISETP.NE.U32.AND P4, PT, R54, RZ, PT ;  /* 0x000000ff3600720c */ /* 0x000fe20003f85070 */
[----:B------:R-:W-:Y:S01]  /*6510*/  UISETP.NE.AND UP2, UPT, UR50, URZ, UPT ;  /* 0x000000ff3200728c */ /* 0x000fe2000bf45270 */
[----:B------:R-:W-:Y:S01]  /*6520*/  ISETP.NE.U32.AND P2, PT, RZ, UR38, PT ;  /* 0x00000026ff007c0c */ /* 0x000fe2000bf45070 */
[----:B------:R-:W-:Y:S01]  /*6530*/  UISETP.NE.U32.AND UP1, UPT, UR44, URZ, UPT ;  /* 0x000000ff2c00728c */ /* 0x000fe2000bf25070 */
[----:B------:R-:W-:Y:S01]  /*6540*/  ISETP.NE.AND.EX P4, PT, R55, RZ, PT, P4 ;  /* 0x000000ff3700720c */ /* 0x000fe20003f85340 */
[----:B------:R-:W-:Y:S01]  /*6550*/  UPLOP3.LUT UP0, UPT, UPT, UPT, UPT, 0x40, 0x4 ;  /* 0x000000000004789c */ /* 0x000fe20003f0e870 */
[----:B------:R-:W-:Y:S01]  /*6560*/  ISETP.NE.AND.EX P2, PT, RZ, UR39, PT, P2 ;  /* 0x00000027ff007c0c */ /* 0x000fe2000bf45320 */
[----:B------:R-:W-:Y:S01]  /*6570*/  UISETP.NE.AND.EX UP1, UPT, UR45, URZ, UPT, UP1 ;  /* 0x000000ff2d00728c */ /* 0x000fe2000bf25310 */
[----:B------:R-:W-:Y:S04]  /*6580*/  PLOP3.LUT P1, PT, PT, PT, UP2, 0x80, 0x8 ;  /* 0x000000000008781c */ /* 0x000fe80003f2f028 */
[----:B------:R-:W-:Y:S06]  /*6590*/  @UP2 UPLOP3.LUT UP0, UPT, UPT, UPT, UP1, 0x80, 0x8 ;  /* 0x000000000008289c */ /* 0x000fec0003f0f010 */
[----:B------:R-:W-:Y:S01]  /*65a0*/  PLOP3.LUT P0, PT, PT, PT, UP0, 0x80, 0x8 ;  /* 0x000000000008781c */ /* 0x000fe20003f0f008 */
[----:B------:R-:W-:Y:S01]  /*65b0*/  @!UPT UIADD3 URZ, UPT, UPT, URZ, URZ, URZ ;  /* 0x000000fffffff290 */ /* 0x000fe2000fffe0ff */
[----:B------:R-:W-:Y:S11]  /*65c0*/  BRA.U !UP1, `(.L_x_116) ;  /* 0x0000000109387547 */ /* 0x000ff6000b800000 */
[----:B------:R-:W-:Y:S01]  /*65d0*/  UISETP.NE.U32.AND UP0, UPT, UR38, URZ, UPT ;  /* 0x000000ff2600728c */ /* 0x000fe2000bf05070 */
[----:B------:R-:W-:Y:S02]  /*65e0*/  HFMA2 R0, -RZ, RZ, 0, 5.9604644775390625e-08 ;  /* 0x00000001ff007431 */ /* 0x000fe400000001ff */
[----:B------:R-:W-:Y:S01]  /*65f0*/  IMAD.MOV.U32 R59, RZ, RZ, 0x1 ;  /* 0x00000001ff3b7424 */ /* 0x000fe200078e00ff */
[----:B------:R-:W-:Y:S06]  /*6600*/  UISETP.NE.AND.EX UP0, UPT, UR39, URZ, UPT, UP0 ;  /* 0x000000ff2700728c */ /* 0x000fec000bf05300 */
[----:B------:R-:W-:Y:S05]  /*6610*/  PLOP3.LUT P3, PT, PT, PT, UP0, 0x80, 0x8 ;  /* 0x000000000008781c */ /* 0x000fea0003f6f008 */
[----:B------:R-:W1:Y:S01]  /*6620*/  @UP0 LDCU.64 UR6, c[0x0][0x888] ;  /* 0x00011100ff0607ac */ /* 0x000e620008000a00 */
[----:B------:R-:W-:Y:S07]  /*6630*/  @UP0 UIMAD UR4, UR36, UR44, URZ ;  /* 0x0000002c240402a4 */ /* 0x000fee000f8e02ff */
[----:B------:R-:W-:Y:S01]  /*6640*/  @!P3 PRMT R59, R0, 0x7610, R59 ;  /* 0x00007610003bb816 */ /* 0x000fe2000000003b */
[----:B-1----:R-:W-:Y:S03]  /*6650*/  @UP0 UIMAD.WIDE UR6, UR4, 0x4, UR6 ;  /* 0x00000004040608a5 */ /* 0x002fe6000f8e0206 */
[----:B------:R-:W1:Y:S03]  /*6660*/  @!UP0 LDCU UR4, c[0x0][0x880] ;  /* 0x00011000ff0487ac */ /* 0x000e660008000800 */
[----:B------:R-:W-:Y:S01]  /*6670*/  IMAD.U32 R2, RZ, RZ, UR6 ;  /* 0x00000006ff027e24 */ /* 0x000fe2000f8e00ff */
[----:B------:R-:W-:Y:S05]  /*6680*/  MOV R3, UR7 ;  /* 0x0000000700037c02 */ /* 0x000fea0008000f00 */
[----:B-----5:R2:W5:Y:S02]  /*6690*/  @P3 LDG.E R35, desc[UR46][R2.64] ;  /* 0x0000002e02233981 */ /* 0x020564000c1e1900 */
[----:B-12---:R-:W-:Y:S02]  /*66a0*/  @!P3 IMAD.U32 R35, RZ, RZ, UR4 ;  /* 0x00000004ff23be24 */ /* 0x006fe4000f8e00ff */
.L_x_116:
[----:B------:R-:W-:Y:S05]  /*66b0*/  @!P4 BRA `(.L_x_117) ;  /* 0x000000000020c947 */ /* 0x000fea0003800000 */
[----:B------:R-:W-:Y:S04]  /*66c0*/  ISETP.NE.U32.AND P3, PT, R52, RZ, PT ;  /* 0x000000ff3400720c */ /* 0x000fe80003f65070 */
[----:B------:R-:W-:Y:S11]  /*66d0*/  ISETP.NE.AND.EX P3, PT, R53, RZ, PT, P3 ;  /* 0x000000ff3500720c */ /* 0x000ff60003f65330 */
[----:B------:R-:W-:Y:S02]  /*66e0*/  @!UPT UIADD3 URZ, UPT, UPT, URZ, URZ, URZ ;  /* 0x000000fffffff290 */ /* 0x000fe4000fffe0ff */
[----:B------:R-:W1:Y:S01]  /*66f0*/  @P3 LDC.64 R2, c[0x0][0x8a8] ;  /* 0x00022a00ff023b82 */ /* 0x000e620000000a00 */
[----:B------:R-:W-:Y:S04]  /*6700*/  @P3 IMAD R0, R54, UR36, RZ ;  /* 0x0000002436003c24 */ /* 0x000fe8000f8e02ff */
[----:B-1----:R-:W-:Y:S05]  /*6710*/  @P3 IMAD.WIDE R2, R0, 0x4, R2 ;  /* 0x0000000400023825 */ /* 0x002fea00078e0202 */
[----:B-----5:R1:W5:Y:S02]  /*6720*/  @P3 LDG.E R32, desc[UR46][R2.64] ;  /* 0x0000002e02203981 */ /* 0x020364000c1e1900 */
[----:B-1----:R-:W2:Y:S02]  /*6730*/  @!P3 LDC R32, c[0x0][0x8a0] ;  /* 0x00022800ff20bb82 */ /* 0x002ea40000000800 */
.L_x_117:
[----:B-----5:R-:W-:Y:S01]  /*6740*/  FSETP.NEU.AND P3, PT, R35, RZ, PT ;  /* 0x000000ff2300720b */ /* 0x020fe20003f6d000 */
[----:B------:R-:W-:Y:S01]  /*6750*/  IMAD.SHL.U32 R77, R64, 0x2, RZ ;  /* 0x00000002404d7824 */ /* 0x000fe200078e00ff */
[----:B------:R-:W-:Y:S01]  /*6760*/  SEL R5, RZ, 0xffffffff, P2 ;  /* 0xffffffffff057807 */ /* 0x000fe20001000000 */
[----:B------:R-:W-:Y:S01]  /*6770*/  BSSY B1, `(.L_x_118) ;  /* 0x0000034000017945 */ /* 0x000fe20003800000 */
[----:B------:R-:W-:Y:S01]  /*6780*/  @P1 LOP3.LUT P2, RZ, R59, 0xff, RZ, 0xc0, !PT ;  /* 0x000000ff3bff1812 */ /* 0x000fe2000784c0ff */
[----:B------:R-:W-:Y:S01]  /*6790*/  IMAD.MOV.U32 R39, RZ, RZ, 0x1 ;  /* 0x00000001ff277424 */ /* 0x000fe200078e00ff */
[----:B------:R-:W-:Y:S01]  /*67a0*/  @P1 SEL R0, RZ, 0xffffffff, P3 ;  /* 0xffffffffff001807 */ /* 0x000fe20001800000 */
[C---:B------:R-:W-:Y:S01]  /*67b0*/  IMAD R34, R30.reuse, 0x40, R33 ;  /* 0x000000401e227824 */ /* 0x040fe200078e0221 */
[----:B------:R-:W-:Y:S01]  /*67c0*/  LOP3.LUT R71, R71, 0x1, RZ, 0x3c, !PT ;  /* 0x0000000147477812 */ /* 0x000fe200078e3cff */
[----:B------:R-:W-:Y:S01]  /*67d0*/  IMAD.MOV.U32 R38, RZ, RZ, RZ ;  /* 0x000000ffff267224 */ /* 0x000fe200078e00ff */
[----:B------:R-:W-:Y:S02]  /*67e0*/  @P0 SEL R0, R5, R0, !P2 ;  /* 0x0000000005000207 */ /* 0x000fe40005000000 */
[----:B------:R-:W-:Y:S02]  /*67f0*/  CS2R R50, SRZ ;  /* 0x0000000000327805 */ /* 0x000fe4000001ff00 */
[----:B------:R-:W-:Y:S02]  /*6800*/  LEA R74, R30, UR48, 0x3 ;  /* 0x000000301e4a7c11 */ /* 0x000fe4000f8e18ff */
[----:B------:R-:W-:Y:S02]  /*6810*/  CS2R R48, SRZ ;  /* 0x0000000000307805 */ /* 0x000fe4000001ff00 */
[----:B------:R-:W-:Y:S02]  /*6820*/  @P1 LOP3.LUT R0, R0, 0x1, RZ, 0xc0, !PT ;  /* 0x0000000100001812 */ /* 0x000fe400078ec0ff */
[----:B------:R-:W-:Y:S02]  /*6830*/  CS2R R42, SRZ ;  /* 0x00000000002a7805 */ /* 0x000fe4000001ff00 */
[----:B------:R-:W-:Y:S02]  /*6840*/  SHF.L.U32 R3, R70, 0x1f, RZ ;  /* 0x0000001f46037819 */ /* 0x000fe400000006ff */
[----:B------:R-:W-:Y:S02]  /*6850*/  CS2R R40, SRZ ;  /* 0x0000000000287805 */ /* 0x000fe4000001ff00 */
[----:B------:R-:W-:Y:S01]  /*6860*/  ISETP.NE.U32.OR P5, PT, R0, 0x1, !P1 ;  /* 0x000000010000780c */ /* 0x000fe20004fa5470 */
[----:B------:R-:W-:Y:S01]  /*6870*/  VIADD R82, R77, UR48 ;  /* 0x000000304d527c36 */ /* 0x000fe20008000000 */
[----:B------:R-:W-:Y:S02]  /*6880*/  PLOP3.LUT P2, PT, PT, PT, UP1, 0x80, 0x8 ;  /* 0x000000000008781c */ /* 0x000fe40003f4f018 */
[----:B------:R-:W-:Y:S02]  /*6890*/  SEL R0, RZ, 0xffffffff, P3 ;  /* 0xffffffffff007807 */ /* 0x000fe40001800000 */
[----:B------:R-:W-:Y:S02]  /*68a0*/  LOP3.LUT P3, R75, R59, 0xff, RZ, 0xc0, !PT ;  /* 0x000000ff3b4b7812 */ /* 0x000fe4000786c0ff */
[----:B------:R-:W-:Y:S05]  /*68b0*/  P2R R78, PR, RZ, 0x20 ;  /* 0x00000020ff4e7803 */ /* 0x000fea0000000000 */
[----:B------:R-:W-:Y:S02]  /*68c0*/  @P5 SHF.L.U32 R2, R71, 0x1f, RZ ;  /* 0x0000001f47025819 */ /* 0x000fe400000006ff */
[----:B------:R-:W-:Y:S02]  /*68d0*/  @P2 SEL R0, R5, R0, !P3 ;  /* 0x0000000005002207 */ /* 0x000fe40005800000 */
[----:B------:R-:W1:Y:S02]  /*68e0*/  @P5 SYNCS.PHASECHK.TRANS64.TRYWAIT P1, [UR48+0xd0], R2 ;  /* 0x0000d002ff0055a7 */ /* 0x000e640008021130 */
[----:B------:R-:W-:Y:S04]  /*68f0*/  LOP3.LUT R0, R0, 0x1, RZ, 0xc0, !PT ;  /* 0x0000000100007812 */ /* 0x000fe800078ec0ff */
[----:B------:R-:W-:Y:S04]  /*6900*/  ISETP.NE.U32.AND P4, PT, R0, 0x1, PT ;  /* 0x000000010000780c */ /* 0x000fe80003f85070 */
[----:B------:R-:W-:Y:S01]  /*6910*/  P2R R80, PR, RZ, 0x10 ;  /* 0x00000010ff507803 */ /* 0x000fe20000000000 */
[----:B------:R3:W4:Y:S01]  /*6920*/  SYNCS.PHASECHK.TRANS64.TRYWAIT P0, [R74+URZ+0x140], R3 ;  /* 0x000140034a0075a7 */ /* 0x00072200080011ff */
[----:B-1----:R-:W-:Y:S01]  /*6930*/  @P5 SEL R39, RZ, 0x1, !P1 ;  /* 0x00000001ff275807 */ /* 0x002fe20004800000 */
[----:B---3--:R-:W-:Y:S06]  /*6940*/  @!P5 BRA `(.L_x_119) ;  /* 0x000000000058d947 */ /* 0x008fec0003800000 */
[C---:B------:R-:W-:Y:S01]  /*6950*/  VIADD R0, R82.reuse, 0x200 ;  /* 0x0000020052007836 */ /* 0x040fe20000000000 */
[----:B------:R-:W-:Y:S01]  /*6960*/  LOP3.LUT P5, RZ, R65, 0x40, RZ, 0xc0, !PT ;  /* 0x0000004041ff7812 */ /* 0x000fe200078ac0ff */
[----:B------:R-:W-:Y:S01]  /*6970*/  BSSY B0, `(.L_x_120) ;  /* 0x000000e000007945 */ /* 0x000fe20003800000 */
[----:B------:R-:W-:Y:S01]  /*6980*/  ISETP.NE.AND P2, PT, R39, RZ, PT ;  /* 0x000000ff2700720c */ /* 0x000fe20003f45270 */
[----:B------:R-:W-:Y:S01]  /*6990*/  @P4 VIADD R2, R82, 0x210 ;  /* 0x0000021052024836 */ /* 0x000fe20000000000 */
[----:B------:R-:W-:Y:S01]  /*69a0*/  PLOP3.LUT P1, PT, PT, PT, PT, 0x8, 0x80 ;  /* 0x000000000080781c */ /* 0x000fe20003f2e170 */
[----:B------:R-:W-:Y:S01]  /*69b0*/  IMAD.MOV.U32 R51, RZ, RZ, RZ ;  /* 0x000000ffff337224 */ /* 0x000fe200078e00ff */
[----:B------:R-:W-:Y:S02]  /*69c0*/  @P4 PLOP3.LUT P1, PT, P5, PT, PT, 0x80, 0x8 ;  /* 0x000000000008481c */ /* 0x000fe40002f2f070 */
[----:B------:R-:W-:Y:S02]  /*69d0*/  CS2R R48, SRZ ;  /* 0x0000000000307805 */ /* 0x000fe4000001ff00 */
[----:B------:R-:W-:Y:S02]  /*69e0*/  CS2R R42, SRZ ;  /* 0x00000000002a7805 */ /* 0x000fe4000001ff00 */
[----:B------:R-:W-:Y:S07]  /*69f0*/  CS2R R40, SRZ ;  /* 0x0000000000287805 */ /* 0x000fee000001ff00 */
[----:B------:R-:W-:Y:S01]  /*6a00*/  @P1 VIADD R2, R0, 0xfffffff0 ;  /* 0xfffffff000021836 */ /* 0x000fe20000000000 */
[----:B------:R-:W-:Y:S06]  /*6a10*/  @P2 BRA `(.L_x_121) ;  /* 0x00000000000c2947 */ /* 0x000fec0003800000 */
[----:B------:R-:W-:Y:S04]  /*6a20*/  SHF.L.U32 R5, R71, 0x1f, RZ ;  /* 0x0000001f47057819 */ /* 0x000fe800000006ff */
[----:B------:R-:W1:Y:S02]  /*6a30*/  SYNCS.PHASECHK.TRANS64.TRYWAIT P1, [UR48+0xd0], R5 ;  /* 0x0000d005ff0075a7 */ /* 0x000e640008021130 */
[----:B-1----:R-:W-:Y:S05]  /*6a40*/  @!P1 BRA `(.L_x_122) ;  /* 0x00000034000c9947 */ /* 0x002fea0003800000 */
.L_x_121:
[----:B------:R-:W-:Y:S05]  /*6a50*/  BSYNC B0 ;  /* 0x0000000000007941 */ /* 0x000fea0003800000 */
.L_x_120:
[----:B------:R-:W-:Y:S01]  /*6a60*/  ISETP.NE.AND P1, PT, R80, RZ, PT ;  /* 0x000000ff5000720c */ /* 0x000fe20003f25270 */
[----:B------:R-:W-:Y:S11]  /*6a70*/  HFMA2 R38, -RZ, RZ, 0, 5.9604644775390625e-08 ;  /* 0x00000001ff267431 */ /* 0x000ff600000001ff */
[----:B------:R-:W-:Y:S01]  /*6a80*/  @!UPT UIADD3 URZ, UPT, UPT, URZ, URZ, URZ ;  /* 0x000000fffffff290 */ /* 0x000fe2000fffe0ff */
[----:B------:R3:W1:Y:S04]  /*6a90*/  @P1 LDS.128 R48, [R2] ;  /* 0x0000000002301984 */ /* 0x0006680000000c00 */
[----:B------:R3:W1:Y:S02]  /*6aa0*/  @P1 LDS.128 R40, [R77+UR48+0x200] ;  /* 0x000200304d281984 */ /* 0x0006640008000c00 */
.L_x_119:
[----:B------:R-:W-:Y:S05]  /*6ab0*/  BSYNC B1 ;  /* 0x0000000000017941 */ /* 0x000fea0003800000 */
.L_x_118:
[----:B-1----:R-:W-:Y:S04]  /*6ac0*/  SHF.R.U32.HI R5, RZ, 0x15, R34 ;  /* 0x00000015ff057819 */ /* 0x002fe80000011622 */
[----:B------:R-:W-:Y:S01]  /*6ad0*/  LOP3.LUT P1, RZ, R5, 0x3, R66, 0x48, !PT ;  /* 0x0000000305ff7812 */ /* 0x000fe20007824842 */
[----:B------:R-:W-:Y:S01]  /*6ae0*/  @!UPT UIADD3 URZ, UPT, UPT, URZ, URZ, URZ ;  /* 0x000000fffffff290 */ /* 0x000fe2000fffe0ff */
[----:B----4-:R-:W-:Y:S11]  /*6af0*/  @P0 BRA `(.L_x_123) ;  /* 0x0000000000080947 */ /* 0x010ff60003800000 */
[----:B------:R-:W1:Y:S02]  /*6b00*/  SYNCS.PHASECHK.TRANS64.TRYWAIT P0, [R74+URZ+0x140], R3 ;  /* 0x000140034a0075a7 */ /* 0x000e6400080011ff */
[----:B-1----:R-:W-:Y:S05]  /*6b10*/  @!P0 BRA `(.L_x_124) ;  /* 0x0000003000f08947 */ /* 0x002fea0003800000 */
.L_x_123:
[----:B------:R-:W-:Y:S05]  /*6b20*/  @!P1 BRA `(.L_x_125) ;  /* 0x0000000000409947 */ /* 0x000fea0003800000 */
[----:B------:R-:W4:Y:S01]  /*6b30*/  LDCU.64 UR8, c[0x4][0x70] ;  /* 0x01000e00ff0877ac */ /* 0x000f220008000a00 */
[----:B-1----:R-:W-:Y:S01]  /*6b40*/  MOV R3, 0x0 ;  /* 0x0000000000037802 */ /* 0x002fe20000000f00 */
[----:B------:R-:W-:Y:S02]  /*6b50*/  HFMA2 R12, -RZ, RZ, 0, 5.9604644775390625e-08 ;  /* 0x00000001ff0c7431 */ /* 0x000fe400000001ff */
[----:B------:R-:W-:Y:S02]  /*6b60*/  IMAD.MOV.U32 R8, RZ, RZ, 0x192 ;  /* 0x00000192ff087424 */ /* 0x000fe400078e00ff */
[----:B------:R-:W-:Y:S01]  /*6b70*/  IMAD.MOV.U32 R13, RZ, RZ, RZ ;  /* 0x000000ffff0d7224 */ /* 0x000fe200078e00ff */
[----:B------:R-:W1:Y:S01]  /*6b80*/  LDCU.64 UR6, c[0x4][0x78] ;  /* 0x01000f00ff0677ac */ /* 0x000e620008000a00 */
[----:B---3--:R-:W3:Y:S01]  /*6b90*/  LDC.64 R2, c[0x4][R3] ;  /* 0x0100000003027b82 */ /* 0x008ee20000000a00 */
[----:B------:R-:W5:Y:S01]  /*6ba0*/  LDCU.64 UR4, c[0x4][0x10] ;  /* 0x01000200ff0477ac */ /* 0x000f620008000a00 */
[----:B----4-:R-:W-:Y:S01]  /*6bb0*/  MOV R5, UR9 ;  /* 0x0000000900057c02 */ /* 0x010fe20008000f00 */
[----:B------:R-:W-:Y:S01]  /*6bc0*/  IMAD.U32 R4, RZ, RZ, UR8 ;  /* 0x00000008ff047e24 */ /* 0x000fe2000f8e00ff */
[----:B-1----:R-:W-:Y:S01]  /*6bd0*/  MOV R7, UR7 ;  /* 0x0000000700077c02 */ /* 0x002fe20008000f00 */
[----:B------:R-:W-:Y:S01]  /*6be0*/  IMAD.U32 R6, RZ, RZ, UR6 ;  /* 0x00000006ff067e24 */ /* 0x000fe2000f8e00ff */
[----:B-----5:R-:W-:Y:S01]  /*6bf0*/  MOV R11, UR5 ;  /* 0x00000005000b7c02 */ /* 0x020fe20008000f00 */
[----:B------:R-:W-:Y:S02]  /*6c00*/  IMAD.U32 R10, RZ, RZ, UR4 ;  /* 0x00000004ff0a7e24 */ /* 0x000fe4000f8e00ff */
[----:B------:R-:W-:Y:S07]  /*6c10*/  LEPC R20, `(.L_x_125) ;  /* 0x000000001014794e */ /* 0x000fee0000000000 */
[----:B--23--:R-:W-:Y:S05]  /*6c20*/  CALL.ABS.NOINC R2 ;  /* 0x0000000002007343 */ /* 0x00cfea0003c00000 */
.L_x_125:
[----:B------:R-:W-:Y:S05]  /*6c30*/  WARPSYNC.ALL ;  /* 0x0000000000007948 */ /* 0x000fea0003800000 */
[----:B------:R-:W-:Y:S01]  /*6c40*/  R2UR UR4, R34 ;  /* 0x00000000220472ca */ /* 0x000fe200000e0000 */
[--C-:B------:R-:W-:Y:S01]  /*6c50*/  HADD2.F32 R20, -RZ, R40.reuse.H0_H0 ;  /* 0x20000028ff147230 */ /* 0x100fe20000004100 */
[----:B------:R-:W-:Y:S01]  /*6c60*/  MOV R81, 0x10 ;  /* 0x0000001000517802 */ /* 0x000fe20000000f00 */
[----:B------:R-:W-:Y:S01]  /*6c70*/  HADD2.F32 R21, -RZ, R40.H1_H1 ;  /* 0x30000028ff157230 */ /* 0x000fe20000004100 */
[----:B------:R-:W-:Y:S01]  /*6c80*/  LOP3.LUT P6, RZ, R65, 0x40, RZ, 0xc0, !PT ;  /* 0x0000004041ff7812 */ /* 0x000fe200078cc0ff */
[----:B------:R-:W-:Y:S01]  /*6c90*/  HADD2.F32 R36, -RZ, R41.H1_H1 ;  /* 0x30000029ff247230 */ /* 0x000fe20000004100 */
[----:B------:R-:W-:Y:S01]  /*6ca0*/  ISETP.NE.AND P0, PT, R72, RZ, PT ;  /* 0x000000ff4800720c */ /* 0x000fe20003f05270 */
[----:B------:R-:W-:Y:S01]  /*6cb0*/  HADD2.F32 R37, -RZ, R43.H0_H0 ;  /* 0x2000002bff257230 */ /* 0x000fe20000004100 */
[----:B------:R-:W-:Y:S01]  /*6cc0*/  SEL R81, R81, 0xfffffff0, !P6 ;  /* 0xfffffff051517807 */ /* 0x000fe20007000000 */
[----:B------:R-:W-:Y:S03]  /*6cd0*/  BSSY.RECONVERGENT B0, `(.L_x_126) ;  /* 0x000004f000007945 */ /* 0x000fe60003800200 */
[----:B------:R-:W-:Y:S01]  /*6ce0*/  IADD3 R79, PT, PT, R82, R81, RZ ;  /* 0x00000051524f7210 */ /* 0x000fe20007ffe0ff */
[----:B------:R-:W2:Y:S02]  /*6cf0*/  LDTM.x16 R4, tmem[UR4] ;  /* 0x00000004000479ee */ /* 0x000ea40008240000 */
[C---:B--2---:R-:W-:Y:S01]  /*6d00*/  FMUL R0, R32.reuse, R4 ;  /* 0x0000000420007220 */ /* 0x044fe20000400000 */
[C---:B---3--:R-:W-:Y:S01]  /*6d10*/  FMUL R2, R32.reuse, R5 ;  /* 0x0000000520027220 */ /* 0x048fe20000400000 */
[C---:B-1----:R-:W-:Y:S01]  /*6d20*/  FMUL R3, R32.reuse, R6 ;  /* 0x0000000620037220 */ /* 0x042fe20000400000 */
[C---:B------:R-:W-:Y:S01]  /*6d30*/  FMUL R7, R32.reuse, R7 ;  /* 0x0000000720077220 */ /* 0x040fe20000400000 */
[C---:B------:R-:W-:Y:S01]  /*6d40*/  FFMA R0, R35.reuse, R20, R0 ;  /* 0x0000001423007223 */ /* 0x040fe20000000000 */
[----:B------:R-:W-:Y:S02]  /*6d50*/  HADD2.F32 R20, -RZ, R41.H0_H0 ;  /* 0x20000029ff147230 */ /* 0x000fe40000004100 */
[C---:B------:R-:W-:Y:S01]  /*6d60*/  FFMA R2, R35.reuse, R21, R2 ;  /* 0x0000001523027223 */ /* 0x040fe20000000002 */
[--C-:B------:R-:W-:Y:S02]  /*6d70*/  HADD2.F32 R21, -RZ, R42.reuse.H0_H0 ;  /* 0x2000002aff157230 */ /* 0x100fe40000004100 */
[C---:B------:R-:W-:Y:S01]  /*6d80*/  FMUL R4, R32.reuse, R8 ;  /* 0x0000000820047220 */ /* 0x040fe20000400000 */
[C---:B------:R-:W-:Y:S01]  /*6d90*/  FMUL R5, R32.reuse, R9 ;  /* 0x0000000920057220 */ /* 0x040fe20000400000 */
[C---:B------:R-:W-:Y:S01]  /*6da0*/  FFMA R3, R35.reuse, R20, R3 ;  /* 0x0000001423037223 */ /* 0x040fe20000000003 */
[----:B------:R-:W-:Y:S02]  /*6db0*/  HADD2.F32 R20, -RZ, R42.H1_H1 ;  /* 0x3000002aff147230 */ /* 0x000fe40000004100 */
[C---:B------:R-:W-:Y:S01]  /*6dc0*/  FFMA R7, R35.reuse, R36, R7 ;  /* 0x0000002423077223 */ /* 0x040fe20000000007 */
[C---:B------:R-:W-:Y:S01]  /*6dd0*/  FMUL R6, R32.reuse, R10 ;  /* 0x0000000a20067220 */ /* 0x040fe20000400000 */
[----:B------:R-:W-:Y:S02]  /*6de0*/  HADD2.F32 R36, -RZ, R43.H1_H1 ;  /* 0x3000002bff247230 */ /* 0x000fe40000004100 */
[C---:B------:R-:W-:Y:S01]  /*6df0*/  FMUL R11, R32.reuse, R11 ;  /* 0x0000000b200b7220 */ /* 0x040fe20000400000 */
[C---:B------:R-:W-:Y:S01]  /*6e00*/  FFMA R4, R35.reuse, R21, R4 ;  /* 0x0000001523047223 */ /* 0x040fe20000000004 */
[C---:B------:R-:W-:Y:S01]  /*6e10*/  FFMA R5, R35.reuse, R20, R5 ;  /* 0x0000001423057223 */ /* 0x040fe20000000005 */
[C---:B------:R-:W-:Y:S01]  /*6e20*/  FFMA R6, R35.reuse, R37, R6 ;  /* 0x0000002523067223 */ /* 0x040fe20000000006 */
[--C-:B------:R-:W-:Y:S02]  /*6e30*/  HADD2.F32 R20, -RZ, R48.reuse.H0_H0 ;  /* 0x20000030ff147230 */ /* 0x100fe40000004100 */
[C---:B------:R-:W-:Y:S01]  /*6e40*/  FFMA R11, R35.reuse, R36, R11 ;  /* 0x00000024230b7223 */ /* 0x040fe2000000000b */
[C---:B------:R-:W-:Y:S01]  /*6e50*/  FMUL R8, R32.reuse, R12 ;  /* 0x0000000c20087220 */ /* 0x040fe20000400000 */
[----:B------:R-:W-:Y:S02]  /*6e60*/  HADD2.F32 R36, -RZ, R48.H1_H1 ;  /* 0x30000030ff247230 */ /* 0x000fe40000004100 */
[C---:B------:R-:W-:Y:S01]  /*6e70*/  FMUL R9, R32.reuse, R13 ;  /* 0x0000000d20097220 */ /* 0x040fe20000400000 */
[--C-:B------:R-:W-:Y:S02]  /*6e80*/  HADD2.F32 R21, -RZ, R49.reuse.H0_H0 ;  /* 0x20000031ff157230 */ /* 0x100fe40000004100 */
[C---:B------:R-:W-:Y:S01]  /*6e90*/  FMUL R10, R32.reuse, R14 ;  /* 0x0000000e200a7220 */ /* 0x040fe20000400000 */
[C---:B------:R-:W-:Y:S01]  /*6ea0*/  FFMA R8, R35.reuse, R20, R8 ;  /* 0x0000001423087223 */ /* 0x040fe20000000008 */
[----:B------:R-:W-:Y:S02]  /*6eb0*/  HADD2.F32 R20, -RZ, R49.H1_H1 ;  /* 0x30000031ff147230 */ /* 0x000fe40000004100 */
[C---:B------:R-:W-:Y:S01]  /*6ec0*/  FFMA R9, R35.reuse, R36, R9 ;  /* 0x0000002423097223 */ /* 0x040fe20000000009 */
[C---:B------:R-:W-:Y:S01]  /*6ed0*/  FMUL R15, R32.reuse, R15 ;  /* 0x0000000f200f7220 */ /* 0x040fe20000400000 */
[C---:B------:R-:W-:Y:S01]  /*6ee0*/  FFMA R10, R35.reuse, R21, R10 ;  /* 0x00000015230a7223 */ /* 0x040fe2000000000a */
[--C-:B------:R-:W-:Y:S02]  /*6ef0*/  HADD2.F32 R21, -RZ, R50.reuse.H0_H0 ;  /* 0x20000032ff157230 */ /* 0x100fe40000004100 */
[C---:B------:R-:W-:Y:S01]  /*6f00*/  FMUL R12, R32.reuse, R16 ;  /* 0x00000010200c7220 */ /* 0x040fe20000400000 */
[----:B------:R-:W-:Y:S02]  /*6f10*/  HADD2.F32 R36, -RZ, R50.H1_H1 ;  /* 0x30000032ff247230 */ /* 0x000fe40000004100 */
[C---:B------:R-:W-:Y:S01]  /*6f20*/  FFMA R15, R35.reuse, R20, R15 ;  /* 0x00000014230f7223 */ /* 0x040fe2000000000f */
[C---:B------:R-:W-:Y:S01]  /*6f30*/  FMUL R13, R32.reuse, R17 ;  /* 0x00000011200d7220 */ /* 0x040fe20000400000 */
[--C-:B------:R-:W-:Y:S02]  /*6f40*/  HADD2.F32 R37, -RZ, R51.reuse.H0_H0 ;  /* 0x20000033ff257230 */ /* 0x100fe40000004100 */
[C---:B------:R-:W-:Y:S01]  /*6f50*/  FMUL R14, R32.reuse, R18 ;  /* 0x00000012200e7220 */ /* 0x040fe20000400000 */
[----:B------:R-:W-:Y:S02]  /*6f60*/  HADD2.F32 R20, -RZ, R51.H1_H1 ;  /* 0x30000033ff147230 */ /* 0x000fe40000004100 */
[----:B------:R-:W-:Y:S01]  /*6f70*/  FMUL R19, R32, R19 ;  /* 0x0000001320137220 */ /* 0x000fe20000400000 */
[----:B------:R-:W-:Y:S01]  /*6f80*/  F2FP.F16.F32.PACK_AB R44, R2, R0 ;  /* 0x00000000022c723e */ /* 0x000fe200000000ff */
[----:B------:R-:W-:Y:S01]  /*6f90*/  FFMA R12, R35, R21, R12 ;  /* 0x00000015230c7223 */ /* 0x000fe2000000000c */
[----:B------:R-:W-:Y:S01]  /*6fa0*/  F2FP.F16.F32.PACK_AB R45, R7, R3 ;  /* 0x00000003072d723e */ /* 0x000fe200000000ff */
[----:B------:R-:W-:Y:S01]  /*6fb0*/  FFMA R13, R35, R36, R13 ;  /* 0x00000024230d7223 */ /* 0x000fe2000000000d */
[----:B------:R-:W-:Y:S01]  /*6fc0*/  F2FP.F16.F32.PACK_AB R46, R5, R4 ;  /* 0x00000004052e723e */ /* 0x000fe200000000ff */
[----:B------:R-:W-:Y:S01]  /*6fd0*/  FFMA R14, R35, R37, R14 ;  /* 0x00000025230e7223 */ /* 0x000fe2000000000e */
[----:B------:R-:W-:Y:S01]  /*6fe0*/  F2FP.F16.F32.PACK_AB R47, R11, R6 ;  /* 0x000000060b2f723e */ /* 0x000fe200000000ff */
[----:B------:R-:W-:Y:S01]  /*6ff0*/  FFMA R19, R35, R20, R19 ;  /* 0x0000001423137223 */ /* 0x000fe20000000013 */
[----:B------:R-:W-:Y:S02]  /*7000*/  F2FP.F16.F32.PACK_AB R84, R9, R8 ;  /* 0x000000080954723e */ /* 0x000fe400000000ff */
[----:B------:R-:W-:Y:S01]  /*7010*/  F2FP.F16.F32.PACK_AB R85, R15, R10 ;  /* 0x0000000a0f55723e */ /* 0x000fe200000000ff */
[----:B------:R1:W-:Y:S01]  /*7020*/  STS.128 [R77+UR48+0x200], R44 ;  /* 0x0002002c4d007988 */ /* 0x0003e20008000c30 */
[----:B------:R-:W-:Y:S02]  /*7030*/  F2FP.F16.F32.PACK_AB R86, R13, R12 ;  /* 0x0000000c0d56723e */ /* 0x000fe400000000ff */
[----:B------:R-:W-:Y:S05]  /*7040*/  F2FP.F16.F32.PACK_AB R87, R19, R14 ;  /* 0x0000000e1357723e */ /* 0x000fea00000000ff */
[----:B------:R1:W-:Y:S01]  /*7050*/  STS.128 [R79+0x200], R84 ;  /* 0x000200544f007388 */ /* 0x0003e20000000c00 */
[----:B------:R-:W-:Y:S01]  /*7060*/  @!PT LDS RZ, [RZ] ;  /* 0x00000000fffff984 */ /* 0x000fe20000000800 */
[----:B------:R-:W-:Y:S01]  /*7070*/  @!PT LDS RZ, [RZ] ;  /* 0x00000000fffff984 */ /* 0x000fe20000000800 */
[----:B------:R-:W-:Y:S01]  /*7080*/  @!PT LDS RZ, [RZ] ;  /* 0x00000000fffff984 */ /* 0x000fe20000000800 */
[----:B------:R-:W-:Y:S01]  /*7090*/  @!PT LDS RZ, [RZ] ;  /* 0x00000000fffff984 */ /* 0x000fe20000000800 */
[----:B------:R2:W-:Y:S07]  /*70a0*/  MEMBAR.ALL.CTA ;  /* 0x0000000000007992 */ /* 0x0005ee0000008000 */
[----:B--2---:R-:W2:Y:S02]  /*70b0*/  FENCE.VIEW.ASYNC.S ;  /* 0x00000000000073c6 */ /* 0x004ea40000000000 */
[----:B--2---:R-:W-:Y:S06]  /*70c0*/  BAR.SYNC.DEFER_BLOCKING 0x1, 0x80 ;  /* 0x0042000000007b1d */ /* 0x004fec0000010000 */
[----:B------:R-:W-:Y:S05]  /*70d0*/  @P0 BRA `(.L_x_127) ;  /* 0x0000000000380947 */ /* 0x000fea0003800000 */
[----:B------:R-:W-:Y:S02]  /*70e0*/  UIADD3 UR4, UPT, UPT, UR48, 0x200, URZ ;  /* 0x0000020030047890 */ /* 0x000fe4000fffe0ff */
[----:B------:R-:W-:Y:S01]  /*70f0*/  UIADD3 UR8, UP0, UPT, UR52, 0x680, URZ ;  /* 0x0000068034087890 */ /* 0x000fe2000ff1e0ff */
[----:B------:R-:W-:Y:S01]  /*7100*/  UMOV UR43, UR36 ;  /* 0x00000024002b7c82 */ /* 0x000fe20008000000 */
[----:B------:R-:W-:Y:S02]  /*7110*/  UIADD3 UR5, UPT, UPT, UR41, 0x40, URZ ;  /* 0x0000004029057890 */ /* 0x000fe4000fffe0ff */
[----:B------:R-:W-:Y:S01]  /*7120*/  MOV R67, UR4 ;  /* 0x0000000400437c02 */ /* 0x000fe20008000f00 */
[----:B------:R-:W-:Y:S02]  /*7130*/  UIADD3.X UR9, UPT, UPT, URZ, UR53, URZ, UP0, !UPT ;  /* 0x00000035ff097290 */ /* 0x000fe400087fe4ff */
[----:B------:R-:W-:Y:S01]  /*7140*/  UIADD3 UR4, UPT, UPT, UR48, 0xa00, URZ ;  /* 0x00000a0030047890 */ /* 0x000fe2000fffe0ff */
[----:B------:R-:W-:Y:S01]  /*7150*/  R2UR UR40, R67 ;  /* 0x00000000432872ca */ /* 0x000fe200000e0000 */
[----:B------:R-:W-:Y:S01]  /*7160*/  UMOV UR6, UR42 ;  /* 0x0000002a00067c82 */ /* 0x000fe20008000000 */
[----:B------:R-:W-:Y:S11]  /*7170*/  UMOV UR7, UR36 ;  /* 0x0000002400077c82 */ /* 0x000ff60008000000 */
[----:B------:R2:W-:Y:S01]  /*7180*/  UTMASTG.3D [UR40], [UR8] ;  /* 0x00000028080073b5 */ /* 0x0005e20008010000 */
[----:B------:R2:W-:Y:S01]  /*7190*/  UTMASTG.3D [UR4], [UR8] ;  /* 0x00000004080073b5 */ /* 0x0005e20008010000 */
[----:B------:R0:W-:Y:S01]  /*71a0*/  UTMACMDFLUSH ;  /* 0x00000000000079b7 */ /* 0x0001e20000000000 */
[----:B--2---:R-:W-:Y:S04]  /*71b0*/  DEPBAR.LE SB0, 0x1 ;  /* 0x000080400000791a */ /* 0x004fe80000000000 */
.L_x_127:
[----:B------:R-:W-:Y:S05]  /*71c0*/  BSYNC.RECONVERGENT B0 ;  /* 0x0000000000007941 */ /* 0x000fea0003800200 */
.L_x_126:
[----:B------:R-:W-:Y:S01]  /*71d0*/  BAR.SYNC.DEFER_BLOCKING 0x1, 0x80 ;  /* 0x0042000000007b1d */ /* 0x000fe20000010000 */
[----:B------:R-:W-:Y:S01]  /*71e0*/  ISETP.NE.AND P1, PT, R78, RZ, PT ;  /* 0x000000ff4e00720c */ /* 0x000fe20003f25270 */
[----:B------:R-:W-:Y:S01]  /*71f0*/  UISETP.NE.AND UP0, UPT, UR49, URZ, UPT ;  /* 0x000000ff3100728c */ /* 0x000fe2000bf05270 */
[----:B------:R-:W-:Y:S11]  /*7200*/  LEA R3, R38, UR48, 0x3 ;  /* 0x0000003026037c11 */ /* 0x000ff6000f8e18ff */
[----:B------:R-:W-:Y:S01]  /*7210*/  @P1 SHF.L.U32 R2, R71, 0x1f, RZ ;  /* 0x0000001f47021819 */ /* 0x000fe200000006ff */
[----:B------:R-:W-:Y:S06]  /*7220*/  BRA.U !UP0, `(.L_x_128) ;  /* 0x0000000108247547 */ /* 0x000fec000b800000 */
[----:B------:R-:W-:Y:S01]  /*7230*/  IMAD.U32 R5, RZ, RZ, UR51 ;  /* 0x00000033ff057e24 */ /* 0x000fe2000f8e00ff */
[----:B------:R-:W-:Y:S01]  /*7240*/  MOV R0, UR37 ;  /* 0x0000002500007c02 */ /* 0x000fe20008000f00 */
[----:B------:R-:W-:Y:S03]  /*7250*/  UIADD3 UR51, UPT, UPT, UR51, 0x1, URZ ;  /* 0x0000000133337890 */ /* 0x000fe6000fffe0ff */
[----:B------:R-:W-:Y:S01]  /*7260*/  @P1 LEA R5, R5, UR48, 0x3 ;  /* 0x0000003005051c11 */ /* 0x000fe2000f8e18ff */
[----:B------:R-:W-:Y:S04]  /*7270*/  UISETP.NE.AND UP0, UPT, UR51, 0x4, UPT ;  /* 0x000000043300788c */ /* 0x000fe8000bf05270 */
[----:B------:R-:W-:Y:S01]  /*7280*/  @P1 VIADD R5, R5, 0xf0 ;  /* 0x000000f005051836 */ /* 0x000fe20000000000 */
[----:B------:R-:W-:Y:S04]  /*7290*/  USEL UR51, UR51, URZ, UP0 ;  /* 0x000000ff33337287 */ /* 0x000fe80008000000 */
[----:B------:R-:W-:Y:S04]  /*72a0*/  @P1 PRMT R0, R0, 0x654, R5 ;  /* 0x0000065400001816 */ /* 0x000fe80000000005 */
[----:B------:R2:W-:Y:S04]  /*72b0*/  @P1 SYNCS.ARRIVE.TRANS64.RED.A1T0 RZ, [R0+URZ], RZ ;  /* 0x000000ff00ff19a7 */ /* 0x0005e800081004ff */
.L_x_128:
[----:B------:R-:W3:Y:S01]  /*72c0*/  @P1 SYNCS.PHASECHK.TRANS64.TRYWAIT P0, [R3+URZ+0xd0], R2 ;  /* 0x0000d002030015a7 */ /* 0x000ee200080011ff */
[----:B------:R-:W-:Y:S01]  /*72d0*/  BSSY B1, `(.L_x_129) ;  /* 0x0000012000017945 */ /* 0x000fe20003800000 */
[----:B---3--:R-:W-:Y:S03]  /*72e0*/  @P1 SEL R39, RZ, 0x1, !P0 ;  /* 0x00000001ff271807 */ /* 0x008fe60004000000 */
[----:B------:R-:W-:Y:S05]  /*72f0*/  @!P1 BRA `(.L_x_130) ;  /* 0x00000000003c9947 */ /* 0x000fea0003800000 */
[----:B------:R-:W-:Y:S01]  /*7300*/  ISETP.NE.AND P1, PT, R80, RZ, PT ;  /* 0x000000ff5000720c */ /* 0x000fe20003f25270 */
[----:B------:R-:W-:Y:S01]  /*7310*/  BSSY B0, `(.L_x_131) ;  /* 0x0000009000007945 */ /* 0x000fe20003800000 */
[----:B------:R-:W-:Y:S11]  /*7320*/  ISETP.NE.AND P0, PT, R39, RZ, PT ;  /* 0x000000ff2700720c */ /* 0x000ff60003f05270 */
[----:B------:R-:W-:Y:S05]  /*7330*/  @P1 IMAD R4, R38, 0x1000, R77 ;  /* 0x0000100026041824 */ /* 0x000fea00078e024d */
[----:B------:R-:W-:Y:S05]  /*7340*/  @P1 IADD3 R2, PT, PT, R4, UR48, RZ ;  /* 0x0000003004021c10 */ /* 0x000fea000fffe0ff */
[----:B------:R-:W-:Y:S01]  /*7350*/  @P1 IMAD.IADD R2, R81, 0x1, R2 ;  /* 0x0000000151021824 */ /* 0x000fe200078e0202 */
[----:B------:R-:W-:Y:S06]  /*7360*/  @P0 BRA `(.L_x_132) ;  /* 0x00000000000c0947 */ /* 0x000fec0003800000 */
[----:B--2---:R-:W-:Y:S04]  /*7370*/  SHF.L.U32 R0, R71, 0x1f, RZ ;  /* 0x0000001f47007819 */ /* 0x004fe800000006ff */
[----:B------:R-:W2:Y:S02]  /*7380*/  SYNCS.PHASECHK.TRANS64.TRYWAIT P0, [R3+URZ+0xd0], R0 ;  /* 0x0000d000030075a7 */ /* 0x000ea400080011ff */
[----:B--2---:R-:W-:Y:S05]  /*7390*/  @!P0 BRA `(.L_x_133) ;  /* 0x0000002800e48947 */ /* 0x004fea0003800000 */
.L_x_132:
[----:B------:R-:W-:Y:S05]  /*73a0*/  BSYNC B0 ;  /* 0x0000000000007941 */ /* 0x000fea0003800000 */
.L_x_131:
[----:B------:R-:W-:Y:S02]  /*73b0*/  ISETP.NE.AND P0, PT, R80, RZ, PT ;  /* 0x000000ff5000720c */ /* 0x000fe40003f05270 */
[----:B------:R-:W-:Y:S11]  /*73c0*/  IADD3 R38, PT, PT, R38, 0x1, RZ ;  /* 0x0000000126267810 */ /* 0x000ff60007ffe0ff */
[----:B------:R3:W4:Y:S04]  /*73d0*/  @P0 LDS.128 R40, [R4+UR48+0x200] ;  /* 0x0002003004280984 */ /* 0x0007280008000c00 */
[----:B------:R3:W1:Y:S02]  /*73e0*/  @P0 LDS.128 R48, [R2+0x200] ;  /* 0x0002000002300984 */ /* 0x0006640000000c00 */
.L_x_130:
[----:B------:R-:W-:Y:S05]  /*73f0*/  BSYNC B1 ;  /* 0x0000000000017941 */ /* 0x000fea0003800000 */
.L_x_129:
[----:B--2---:R-:W-:Y:S05]  /*7400*/  VIADD R3, R34, 0x10 ;  /* 0x0000001022037836 */ /* 0x004fea0000000000 */
[----:B------:R-:W-:Y:S04]  /*7410*/  SHF.R.U32.HI R3, RZ, 0x15, R3 ;  /* 0x00000015ff037819 */ /* 0x000fe80000011603 */
[----:B------:R-:W-:Y:S11]  /*7420*/  LOP3.LUT P0, RZ, R3, 0x3, R66, 0x48, !PT ;  /* 0x0000000303ff7812 */ /* 0x000ff60007804842 */
[----:B------:R-:W-:Y:S02]  /*7430*/  @!UPT UIADD3 URZ, UPT, UPT, URZ, URZ, URZ ;  /* 0x000000fffffff290 */ /* 0x000fe4000fffe0ff */
[----:B------:R-:W-:Y:S05]  /*7440*/  @!P0 BRA `(.L_x_134) ;  /* 0x0000000000408947 */ /* 0x000fea0003800000 */
[----:B------:R-:W2:Y:S01]  /*7450*/  LDCU.64 UR8, c[0x4][0x70] ;  /* 0x01000e00ff0877ac */ /* 0x000ea20008000a00 */
[----:B------:R-:W-:Y:S01]  /*7460*/  MOV R3, 0x0 ;  /* 0x0000000000037802 */ /* 0x000fe20000000f00 */
[----:B------:R-:W-:Y:S02]  /*7470*/  HFMA2 R12, -RZ, RZ, 0, 5.9604644775390625e-08 ;  /* 0x00000001ff0c7431 */ /* 0x000fe400000001ff */
[----:B------:R-:W-:Y:S02]  /*7480*/  IMAD.MOV.U32 R8, RZ, RZ, 0x192 ;  /* 0x00000192ff087424 */ /* 0x000fe400078e00ff */
[----:B------:R-:W-:Y:S01]  /*7490*/  IMAD.MOV.U32 R13, RZ, RZ, RZ ;  /* 0x000000ffff0d7224 */ /* 0x000fe200078e00ff */
[----:B------:R-:W5:Y:S01]  /*74a0*/  LDCU.64 UR6, c[0x4][0x78] ;  /* 0x01000f00ff0677ac */ /* 0x000f620008000a00 */
[----:B---3--:R-:W3:Y:S01]  /*74b0*/  LDC.64 R2, c[0x4][R3] ;  /* 0x0100000003027b82 */ /* 0x008ee20000000a00 */
[----:B------:R-:W4:Y:S01]  /*74c0*/  LDCU.64 UR4, c[0x4][0x10] ;  /* 0x01000200ff0477ac */ /* 0x000f220008000a00 */
[----:B--2---:R-:W-:Y:S01]  /*74d0*/  MOV R5, UR9 ;  /* 0x0000000900057c02 */ /* 0x004fe20008000f00 */
[----:B------:R-:W-:Y:S01]  /*74e0*/  IMAD.U32 R4, RZ, RZ, UR8 ;  /* 0x00000008ff047e24 */ /* 0x000fe2000f8e00ff */
[----:B-----5:R-:W-:Y:S01]  /*74f0*/  MOV R7, UR7 ;  /* 0x0000000700077c02 */ /* 0x020fe20008000f00 */
[----:B------:R-:W-:Y:S01]  /*7500*/  IMAD.U32 R6, RZ, RZ, UR6 ;  /* 0x00000006ff067e24 */ /* 0x000fe2000f8e00ff */
[----:B----4-:R-:W-:Y:S01]  /*7510*/  MOV R11, UR5 ;  /* 0x00000005000b7c02 */ /* 0x010fe20008000f00 */
[----:B------:R-:W-:Y:S02]  /*7520*/  IMAD.U32 R10, RZ, RZ, UR4 ;  /* 0x00000004ff0a7e24 */ /* 0x000fe4000f8e00ff */
[----:B------:R-:W-:Y:S07]  /*7530*/  LEPC R20, `(.L_x_134) ;  /* 0x000000001014794e */ /* 0x000fee0000000000 */
[----:B-1-3--:R-:W-:Y:S05]  /*7540*/  CALL.ABS.NOINC R2 ;  /* 0x0000000002007343 */ /* 0x00afea0003c00000 */
.L_x_134:
[----:B------:R-:W-:Y:S01]  /*7550*/  ISETP.NE.AND P6, PT, R78, RZ, PT ;  /* 0x000000ff4e00720c */ /* 0x000fe20003fc5270 */
[----:B------:R-:W-:Y:S05]  /*7560*/  WARPSYNC.ALL ;  /* 0x0000000000007948 */ /* 0x000fea0003800000 */
[----:B------:R-:W-:Y:S01]  /*7570*/  R2UR UR4, R34 ;  /* 0x00000000220472ca */ /* 0x000fe200000e0000 */
[--C-:B----4-:R-:W-:Y:S01]  /*7580*/  HADD2.F32 R20, -RZ, R40.reuse.H0_H0 ;  /* 0x20000028ff147230 */ /* 0x110fe20000004100 */
[----:B------:R-:W-:Y:S01]  /*7590*/  ISETP.NE.AND P0, PT, R72, RZ, PT ;  /* 0x000000ff4800720c */ /* 0x000fe20003f05270 */
[----:B------:R-:W-:Y:S01]  /*75a0*/  HADD2.F32 R21, -RZ, R40.H1_H1 ;  /* 0x30000028ff157230 */ /* 0x000fe20000004100 */
[----:B------:R-:W-:Y:S01]  /*75b0*/  MOV R82, UR51 ;  /* 0x0000003300527c02 */ /* 0x000fe20008000f00 */
[--C-:B------:R-:W-:Y:S01]  /*75c0*/  HADD2.F32 R36, -RZ, R41.reuse.H1_H1 ;  /* 0x30000029ff247230 */ /* 0x100fe20000004100 */
[----:B------:R-:W-:Y:S01]  /*75d0*/  MOV R83, UR37 ;  /* 0x0000002500537c02 */ /* 0x000fe20008000f00 */
[----:B-1----:R-:W-:Y:S01]  /*75e0*/  HADD2.F32 R37, -RZ, R48.H0_H0 ;  /* 0x20000030ff257230 */ /* 0x002fe20000004100 */
[----:B------:R-:W-:Y:S01]  /*75f0*/  @P6 LEA R82, R82, UR48, 0x3 ;  /* 0x0000003052526c11 */ /* 0x000fe2000f8e18ff */
[----:B------:R-:W-:Y:S01]  /*7600*/  BSSY.RECONVERGENT B0, `(.L_x_135) ;  /* 0x0000052000007945 */ /* 0x000fe20003800200 */
[----:B------:R-:W-:Y:S02]  /*7610*/  @P6 SHF.L.U32 R88, R71, 0x1f, RZ ;  /* 0x0000001f47586819 */ /* 0x000fe400000006ff */
[----:B------:R-:W-:Y:S01]  /*7620*/  @P6 IADD3 R82, PT, PT, R82, 0xf0, RZ ;  /* 0x000000f052526810 */ /* 0x000fe20007ffe0ff */
[----:B---3--:R-:W1:Y:S03]  /*7630*/  LDTM.x16 R4, tmem[UR4+0x10] ;  /* 0x00001004000479ee */ /* 0x008e660008240000 */
[----:B------:R-:W-:Y:S02]  /*7640*/  @P6 PRMT R82, R83, 0x654, R82 ;  /* 0x0000065453526816 */ /* 0x000fe40000000052 */
[----:B------:R-:W-:Y:S01]  /*7650*/  LEA R83, R38, UR48, 0x3 ;  /* 0x0000003026537c11 */ /* 0x000fe2000f8e18ff */
[C---:B-1----:R-:W-:Y:S01]  /*7660*/  FMUL R0, R32.reuse, R4 ;  /* 0x0000000420007220 */ /* 0x042fe20000400000 */
[C---:B------:R-:W-:Y:S01]  /*7670*/  FMUL R2, R32.reuse, R5 ;  /* 0x0000000520027220 */ /* 0x040fe20000400000 */
[C---:B------:R-:W-:Y:S01]  /*7680*/  FMUL R3, R32.reuse, R6 ;  /* 0x0000000620037220 */ /* 0x040fe20000400000 */
[C---:B------:R-:W-:Y:S01]  /*7690*/  FMUL R7, R32.reuse, R7 ;  /* 0x0000000720077220 */ /* 0x040fe20000400000 */
[C---:B------:R-:W-:Y:S01]  /*76a0*/  FFMA R0, R35.reuse, R20, R0 ;  /* 0x0000001423007223 */ /* 0x040fe20000000000 */
[----:B------:R-:W-:Y:S02]  /*76b0*/  HADD2.F32 R20, -RZ, R41.H0_H0 ;  /* 0x20000029ff147230 */ /* 0x000fe40000004100 */
[C---:B------:R-:W-:Y:S01]  /*76c0*/  FFMA R2, R35.reuse, R21, R2 ;  /* 0x0000001523027223 */ /* 0x040fe20000000002 */
[C---:B------:R-:W-:Y:S01]  /*76d0*/  FMUL R4, R32.reuse, R8 ;  /* 0x0000000820047220 */ /* 0x040fe20000400000 */
[C---:B------:R-:W-:Y:S01]  /*76e0*/  FMUL R5, R32.reuse, R9 ;  /* 0x0000000920057220 */ /* 0x040fe20000400000 */
[--C-:B------:R-:W-:Y:S02]  /*76f0*/  HADD2.F32 R21, -RZ, R43.reuse.H0_H0 ;  /* 0x2000002bff157230 */ /* 0x100fe40000004100 */
[C---:B------:R-:W-:Y:S01]  /*7700*/  FFMA R3, R35.reuse, R20, R3 ;  /* 0x0000001423037223 */ /* 0x040fe20000000003 */
[--C-:B------:R-:W-:Y:S02]  /*7710*/  HADD2.F32 R20, -RZ, R42.reuse.H0_H0 ;  /* 0x2000002aff147230 */ /* 0x100fe40000004100 */
[C---:B------:R-:W-:Y:S01]  /*7720*/  FFMA R7, R35.reuse, R36, R7 ;  /* 0x0000002423077223 */ /* 0x040fe20000000007 */
[C---:B------:R-:W-:Y:S01]  /*7730*/  FMUL R6, R32.reuse, R10 ;  /* 0x0000000a20067220 */ /* 0x040fe20000400000 */
[----:B------:R-:W-:Y:S02]  /*7740*/  HADD2.F32 R36, -RZ, R43.H1_H1 ;  /* 0x3000002bff247230 */ /* 0x000fe40000004100 */
[C---:B------:R-:W-:Y:S01]  /*7750*/  FMUL R11, R32.reuse, R11 ;  /* 0x0000000b200b7220 */ /* 0x040fe20000400000 */
[C---:B------:R-:W-:Y:S01]  /*7760*/  FFMA R4, R35.reuse, R20, R4 ;  /* 0x0000001423047223 */ /* 0x040fe20000000004 */
[----:B------:R-:W-:Y:S02]  /*7770*/  HADD2.F32 R20, -RZ, R42.H1_H1 ;  /* 0x3000002aff147230 */ /* 0x000fe40000004100 */
[C---:B------:R-:W-:Y:S01]  /*7780*/  FMUL R8, R32.reuse, R12 ;  /* 0x0000000c20087220 */ /* 0x040fe20000400000 */
[C---:B------:R-:W-:Y:S01]  /*7790*/  FMUL R9, R32.reuse, R13 ;  /* 0x0000000d20097220 */ /* 0x040fe20000400000 */
[C---:B------:R-:W-:Y:S01]  /*77a0*/  FMUL R10, R32.reuse, R14 ;  /* 0x0000000e200a7220 */ /* 0x040fe20000400000 */
[C---:B------:R-:W-:Y:S01]  /*77b0*/  FMUL R15, R32.reuse, R15 ;  /* 0x0000000f200f7220 */ /* 0x040fe20000400000 */
[C---:B------:R-:W-:Y:S01]  /*77c0*/  FFMA R5, R35.reuse, R20, R5 ;  /* 0x0000001423057223 */ /* 0x040fe20000000005 */
[----:B------:R-:W-:Y:S02]  /*77d0*/  HADD2.F32 R20, -RZ, R48.H1_H1 ;  /* 0x30000030ff147230 */ /* 0x000fe40000004100 */
[C---:B------:R-:W-:Y:S01]  /*77e0*/  FFMA R6, R35.reuse, R21, R6 ;  /* 0x0000001523067223 */ /* 0x040fe20000000006 */
[C---:B------:R-:W-:Y:S01]  /*77f0*/  FFMA R11, R35.reuse, R36, R11 ;  /* 0x00000024230b7223 */ /* 0x040fe2000000000b */
[C---:B------:R-:W-:Y:S01]  /*7800*/  FFMA R8, R35.reuse, R37, R8 ;  /* 0x0000002523087223 */ /* 0x040fe20000000008 */
[--C-:B------:R-:W-:Y:S02]  /*7810*/  HADD2.F32 R21, -RZ, R49.reuse.H0_H0 ;  /* 0x20000031ff157230 */ /* 0x100fe40000004100 */
[C---:B------:R-:W-:Y:S01]  /*7820*/  FFMA R9, R35.reuse, R20, R9 ;  /* 0x0000001423097223 */ /* 0x040fe20000000009 */
[----:B------:R-:W-:Y:S02]  /*7830*/  HADD2.F32 R20, -RZ, R49.H1_H1 ;  /* 0x30000031ff147230 */ /* 0x000fe40000004100 */
[C---:B------:R-:W-:Y:S01]  /*7840*/  FMUL R12, R32.reuse, R16 ;  /* 0x00000010200c7220 */ /* 0x040fe20000400000 */
[C---:B------:R-:W-:Y:S01]  /*7850*/  FMUL R13, R32.reuse, R17 ;  /* 0x00000011200d7220 */ /* 0x040fe20000400000 */
[C---:B------:R-:W-:Y:S01]  /*7860*/  FFMA R10, R35.reuse, R21, R10 ;  /* 0x00000015230a7223 */ /* 0x040fe2000000000a */
[--C-:B------:R-:W-:Y:S02]  /*7870*/  HADD2.F32 R21, -RZ, R50.reuse.H0_H0 ;  /* 0x20000032ff157230 */ /* 0x100fe40000004100 */
[C---:B------:R-:W-:Y:S01]  /*7880*/  FFMA R15, R35.reuse, R20, R15 ;  /* 0x00000014230f7223 */ /* 0x040fe2000000000f */
[----:B------:R-:W-:Y:S02]  /*7890*/  HADD2.F32 R20, -RZ, R50.H1_H1 ;  /* 0x30000032ff147230 */ /* 0x000fe40000004100 */
[C---:B------:R-:W-:Y:S01]  /*78a0*/  FMUL R14, R32.reuse, R18 ;  /* 0x00000012200e7220 */ /* 0x040fe20000400000 */
[--C-:B------:R-:W-:Y:S02]  /*78b0*/  HADD2.F32 R37, -RZ, R51.reuse.H0_H0 ;  /* 0x20000033ff257230 */ /* 0x100fe40000004100 */
[----:B------:R-:W-:Y:S01]  /*78c0*/  FMUL R19, R32, R19 ;  /* 0x0000001320137220 */ /* 0x000fe20000400000 */
[----:B------:R-:W-:Y:S01]  /*78d0*/  HADD2.F32 R36, -RZ, R51.H1_H1 ;  /* 0x30000033ff247230 */ /* 0x000fe20000004100 */
        /* <DEDUP_REMOVED lines=22> */
[----:B------:R-:W-:Y:S02]  /*7a40*/  UIADD3 UR12, UP0, UPT, UR52, 0x680, URZ ;  /* 0x00000680340c7890 */ /* 0x000fe4000ff1e0ff */
[----:B------:R-:W-:Y:S02]  /*7a50*/  UIADD3 UR9, UPT, UPT, UR41, 0x10, URZ ;  /* 0x0000001029097890 */ /* 0x000fe4000fffe0ff */
[----:B------:R-:W-:Y:S02]  /*7a60*/  UIADD3 UR8, UPT, UPT, UR48, 0x1200, URZ ;  /* 0x0000120030087890 */ /* 0x000fe4000fffe0ff */
[----:B------:R-:W-:Y:S01]  /*7a70*/  UIADD3.X UR13, UPT, UPT, URZ, UR53, URZ, UP0, !UPT ;  /* 0x00000035ff0d7290 */ /* 0x000fe200087fe4ff */
[----:B------:R-:W-:Y:S01]  /*7a80*/  UMOV UR10, UR42 ;  /* 0x0000002a000a7c82 */ /* 0x000fe20008000000 */
[----:B------:R-:W-:Y:S01]  /*7a90*/  UMOV UR11, UR36 ;  /* 0x00000024000b7c82 */ /* 0x000fe20008000000 */
[----:B------:R-:W-:Y:S02]  /*7aa0*/  UIADD3 UR5, UPT, UPT, UR41, 0x50, URZ ;  /* 0x0000005029057890 */ /* 0x000fe4000fffe0ff */
[----:B------:R-:W-:Y:S01]  /*7ab0*/  UIADD3 UR4, UPT, UPT, UR48, 0x1a00, URZ ;  /* 0x00001a0030047890 */ /* 0x000fe2000fffe0ff */
[----:B------:R-:W-:Y:S03]  /*7ac0*/  UMOV UR6, UR42 ;  /* 0x0000002a00067c82 */ /* 0x000fe60008000000 */
[----:B------:R2:W-:Y:S01]  /*7ad0*/  UTMASTG.3D [UR8], [UR12] ;  /* 0x000000080c0073b5 */ /* 0x0005e20008010000 */
[----:B------:R-:W-:Y:S04]  /*7ae0*/  UMOV UR7, UR36 ;  /* 0x0000002400077c82 */ /* 0x000fe80008000000 */
[----:B------:R2:W-:Y:S01]  /*7af0*/  UTMASTG.3D [UR4], [UR12] ;  /* 0x000000040c0073b5 */ /* 0x0005e20008010000 */
[----:B------:R0:W-:Y:S01]  /*7b00*/  UTMACMDFLUSH ;  /* 0x00000000000079b7 */ /* 0x0001e20000000000 */
[----:B--2---:R-:W-:Y:S04]  /*7b10*/  DEPBAR.LE SB0, 0x1 ;  /* 0x000080400000791a */ /* 0x004fe80000000000 */
.L_x_136:
[----:B------:R-:W-:Y:S05]  /*7b20*/  BSYNC.RECONVERGENT B0 ;  /* 0x0000000000007941 */ /* 0x000fea0003800200 */
.L_x_135:
[----:B------:R-:W-:Y:S01]  /*7b30*/  BAR.SYNC.DEFER_BLOCKING 0x1, 0x80 ;  /* 0x0042000000007b1d */ /* 0x000fe20000010000 */
[----:B------:R-:W-:Y:S04]  /*7b40*/  UIADD3 UR40, UPT, UPT, UR51, 0x1, URZ ;  /* 0x0000000133287890 */ /* 0x000fe8000fffe0ff */
[----:B------:R-:W-:Y:S04]  /*7b50*/  UISETP.NE.AND UP0, UPT, UR40, 0x4, UPT ;  /* 0x000000042800788c */ /* 0x000fe8000bf05270 */
[----:B------:R-:W-:Y:S01]  /*7b60*/  USEL UR40, UR40, URZ, UP0 ;  /* 0x000000ff28287287 */ /* 0x000fe20008000000 */
[----:B------:R2:W-:Y:S01]  /*7b70*/  @P6 SYNCS.ARRIVE.TRANS64.RED.A1T0 RZ, [R82+URZ], RZ ;  /* 0x000000ff52ff69a7 */ /* 0x0005e200081004ff */
[----:B------:R-:W-:Y:S01]  /*7b80*/  BSSY B1, `(.L_x_137) ;  /* 0x0000013000017945 */ /* 0x000fe20003800000 */
[----:B------:R-:W3:Y:S02]  /*7b90*/  @P6 SYNCS.PHASECHK.TRANS64.TRYWAIT P0, [R83+URZ+0xd0], R88 ;  /* 0x0000d058530065a7 */ /* 0x000ee400080011ff */
[----:B---3--:R-:W-:Y:S01]  /*7ba0*/  @P6 SEL R39, RZ, 0x1, !P0 ;  /* 0x00000001ff276807 */ /* 0x008fe20004000000 */
[----:B--2---:R-:W-:Y:S06]  /*7bb0*/  @!P6 BRA `(.L_x_138) ;  /* 0x00000000003ce947 */ /* 0x004fec0003800000 */
[----:B------:R-:W-:Y:S01]  /*7bc0*/  ISETP.NE.AND P1, PT, R80, RZ, PT ;  /* 0x000000ff5000720c */ /* 0x000fe20003f25270 */
[----:B------:R-:W-:Y:S01]  /*7bd0*/  BSSY B0, `(.L_x_139) ;  /* 0x0000009000007945 */ /* 0x000fe20003800000 */
[----:B------:R-:W-:Y:S11]  /*7be0*/  ISETP.NE.AND P0, PT, R39, RZ, PT ;  /* 0x000000ff2700720c */ /* 0x000ff60003f05270 */
[----:B------:R-:W-:Y:S05]  /*7bf0*/  @P1 IMAD R2, R38, 0x1000, R77 ;  /* 0x0000100026021824 */ /* 0x000fea00078e024d */
[----:B------:R-:W-:Y:S05]  /*7c00*/  @P1 IADD3 R0, PT, PT, R2, UR48, RZ ;  /* 0x0000003002001c10 */ /* 0x000fea000fffe0ff */
[----:B------:R-:W-:Y:S01]  /*7c10*/  @P1 IMAD.IADD R0, R81, 0x1, R0 ;  /* 0x0000000151001824 */ /* 0x000fe200078e0200 */
[----:B------:R-:W-:Y:S06]  /*7c20*/  @P0 BRA `(.L_x_140) ;  /* 0x00000000000c0947 */ /* 0x000fec0003800000 */
[----:B------:R-:W-:Y:S04]  /*7c30*/  SHF.L.U32 R4, R71, 0x1f, RZ ;  /* 0x0000001f47047819 */ /* 0x000fe800000006ff */
[----:B------:R-:W2:Y:S02]  /*7c40*/  SYNCS.PHASECHK.TRANS64.TRYWAIT P0, [R83+URZ+0xd0], R4 ;  /* 0x0000d004530075a7 */ /* 0x000ea400080011ff */
[----:B--2---:R-:W-:Y:S05]  /*7c50*/  @!P0 BRA `(.L_x_141) ;  /* 0x0000002000c88947 */ /* 0x004fea0003800000 */
.L_x_140:
[----:B------:R-:W-:Y:S05]  /*7c60*/  BSYNC B0 ;  /* 0x0000000000007941 */ /* 0x000fea0003800000 */
.L_x_139:
[----:B------:R-:W-:Y:S02]  /*7c70*/  ISETP.NE.AND P0, PT, R80, RZ, PT ;  /* 0x000000ff5000720c */ /* 0x000fe40003f05270 */
[----:B------:R-:W-:Y:S11]  /*7c80*/  IADD3 R38, PT, PT, R38, 0x1, RZ ;  /* 0x0000000126267810 */ /* 0x000ff60007ffe0ff */
[----:B------:R3:W4:Y:S04]  /*7c90*/  @P0 LDS.128 R40, [R2+UR48+0x200] ;  /* 0x0002003002280984 */ /* 0x0007280008000c00 */
[----:B------:R3:W1:Y:S02]  /*7ca0*/  @P0 LDS.128 R48, [R0+0x200] ;  /* 0x0002000000300984 */ /* 0x0006640000000c00 */
.L_x_138:
[----:B------:R-:W-:Y:S05]  /*7cb0*/  BSYNC B1 ;  /* 0x0000000000017941 */ /* 0x000fea0003800000 */
.L_x_137:
[----:B------:R-:W-:Y:S05]  /*7cc0*/  VIADD R3, R34, 0x20 ;  /* 0x0000002022037836 */ /* 0x000fea0000000000 */
[----:B------:R-:W-:Y:S04]  /*7cd0*/  SHF.R.U32.HI R3, RZ, 0x15, R3 ;  /* 0x00000015ff037819 */ /* 0x000fe80000011603 */
[----:B------:R-:W-:Y:S11]  /*7ce0*/  LOP3.LUT P0, RZ, R3, 0x3, R66, 0x48, !PT ;  /* 0x0000000303ff7812 */ /* 0x000ff60007804842 */
[----:B------:R-:W-:Y:S02]  /*7cf0*/  @!UPT UIADD3 URZ, UPT, UPT, URZ, URZ, URZ ;  /* 0x000000fffffff290 */ /* 0x000fe4000fffe0ff */
[----:B------:R-:W-:Y:S05]  /*7d00*/  @!P0 BRA `(.L_x_142) ;  /* 0x0000000000408947 */ /* 0x000fea0003800000 */
[----:B------:R-:W5:Y:S01]  /*7d10*/  LDCU.64 UR8, c[0x4][0x70] ;  /* 0x01000e00ff0877ac */ /* 0x000f620008000a00 */
[----:B------:R-:W-:Y:S01]  /*7d20*/  MOV R3, 0x0 ;  /* 0x0000000000037802 */ /* 0x000fe20000000f00 */
[----:B------:R-:W-:Y:S02]  /*7d30*/  HFMA2 R12, -RZ, RZ, 0, 5.9604644775390625e-08 ;  /* 0x00000001ff0c7431 */ /* 0x000fe400000001ff */
[----:B------:R-:W-:Y:S02]  /*7d40*/  IMAD.MOV.U32 R8, RZ, RZ, 0x192 ;  /* 0x00000192ff087424 */ /* 0x000fe400078e00ff */
[----:B------:R-:W-:Y:S01]  /*7d50*/  IMAD.MOV.U32 R13, RZ, RZ, RZ ;  /* 0x000000ffff0d7224 */ /* 0x000fe200078e00ff */
[----:B------:R-:W4:Y:S01]  /*7d60*/  LDCU.64 UR6, c[0x4][0x78] ;  /* 0x01000f00ff0677ac */ /* 0x000f220008000a00 */
[----:B---3--:R-:W3:Y:S01]  /*7d70*/  LDC.64 R2, c[0x4][R3] ;  /* 0x0100000003027b82 */ /* 0x008ee20000000a00 */
[----:B------:R-:W1:Y:S01]  /*7d80*/  LDCU.64 UR4, c[0x4][0x10] ;  /* 0x01000200ff0477ac */ /* 0x000e620008000a00 */
[----:B-----5:R-:W-:Y:S01]  /*7d90*/  MOV R5, UR9 ;  /* 0x0000000900057c02 */ /* 0x020fe20008000f00 */
[----:B--2---:R-:W-:Y:S01]  /*7da0*/  IMAD.U32 R4, RZ, RZ, UR8 ;  /* 0x00000008ff047e24 */ /* 0x004fe2000f8e00ff */
[----:B----4-:R-:W-:Y:S01]  /*7db0*/  MOV R7, UR7 ;  /* 0x0000000700077c02 */ /* 0x010fe20008000f00 */
[----:B------:R-:W-:Y:S01]  /*7dc0*/  IMAD.U32 R6, RZ, RZ, UR6 ;  /* 0x00000006ff067e24 */ /* 0x000fe2000f8e00ff */
[----:B-1----:R-:W-:Y:S01]  /*7dd0*/  MOV R11, UR5 ;  /* 0x00000005000b7c02 */ /* 0x002fe20008000f00 */
[----:B------:R-:W-:Y:S02]  /*7de0*/  IMAD.U32 R10, RZ, RZ, UR4 ;  /* 0x00000004ff0a7e24 */ /* 0x000fe4000f8e00ff */
[----:B------:R-:W-:Y:S07]  /*7df0*/  LEPC R20, `(.L_x_142) ;  /* 0x000000001014794e */ /* 0x000fee0000000000 */
[----:B---3--:R-:W-:Y:S05]  /*7e00*/  CALL.ABS.NOINC R2 ;  /* 0x0000000002007343 */ /* 0x008fea0003c00000 */
.L_x_142:
        /* <DEDUP_REMOVED lines=8> */
[----:B--2---:R-:W-:Y:S01]  /*7e90*/  MOV R83, UR37 ;  /* 0x0000002500537c02 */ /* 0x004fe20008000f00 */
[----:B-1----:R-:W-:Y:S01]  /*7ea0*/  HADD2.F32 R37, -RZ, R48.H0_H0 ;  /* 0x20000030ff257230 */ /* 0x002fe20000004100 */
[----:B------:R-:W-:Y:S01]  /*7eb0*/  @P6 LEA R82, R82, UR48, 0x3 ;  /* 0x0000003052526c11 */ /* 0x000fe2000f8e18ff */
[----:B------:R-:W-:Y:S01]  /*7ec0*/  BSSY.RECONVERGENT B0, `(.L_x_143) ;  /* 0x0000052000007945 */ /* 0x000fe20003800200 */
[----:B------:R-:W-:Y:S02]  /*7ed0*/  LEA R88, R38, UR48, 0x3 ;  /* 0x0000003026587c11 */ /* 0x000fe4000f8e18ff */
[----:B------:R-:W-:Y:S01]  /*7ee0*/  @P6 IADD3 R82, PT, PT, R82, 0xf0, RZ ;  /* 0x000000f052526810 */ /* 0x000fe20007ffe0ff */
[----:B------:R-:W3:Y:S03]  /*7ef0*/  LDTM.x16 R4, tmem[UR4+0x20] ;  /* 0x00002004000479ee */ /* 0x000ee60008240000 */
[----:B------:R-:W-:Y:S02]  /*7f00*/  @P6 PRMT R82, R83, 0x654, R82 ;  /* 0x0000065453526816 */ /* 0x000fe40000000052 */
[----:B------:R-:W-:Y:S01]  /*7f10*/  @P6 SHF.L.U32 R83, R71, 0x1f, RZ ;  /* 0x0000001f47536819 */ /* 0x000fe200000006ff */
[C---:B---3--:R-:W-:Y:S01]  /*7f20*/  FMUL R0, R32.reuse, R4 ;  /* 0x0000000420007220 */ /* 0x048fe20000400000 */
        /* <DEDUP_REMOVED lines=75> */
.L_x_144:
[----:B------:R-:W-:Y:S05]  /*83e0*/  BSYNC.RECONVERGENT B0 ;  /* 0x0000000000007941 */ /* 0x000fea0003800200 */
.L_x_143:
        /* <DEDUP_REMOVED lines=19> */
.L_x_148:
[----:B------:R-:W-:Y:S05]  /*8520*/  BSYNC B0 ;  /* 0x0000000000007941 */ /* 0x000fea0003800000 */
.L_x_147:
[----:B------:R-:W-:Y:S11]  /*8530*/  ISETP.NE.AND P0, PT, R80, RZ, PT ;  /* 0x000000ff5000720c */ /* 0x000ff60003f05270 */
[----:B------:R-:W-:Y:S02]  /*8540*/  @!UPT UIADD3 URZ, UPT, UPT, URZ, URZ, URZ ;  /* 0x000000fffffff290 */ /* 0x000fe4000fffe0ff */
[----:B------:R3:W4:Y:S04]  /*8550*/  @P0 LDS.128 R40, [R38+UR48+0x200] ;  /* 0x0002003026280984 */ /* 0x0007280008000c00 */
[----:B------:R3:W1:Y:S02]  /*8560*/  @P0 LDS.128 R48, [R81+0x200] ;  /* 0x0002000051300984 */ /* 0x0006640000000c00 */
.L_x_146:
[----:B------:R-:W-:Y:S05]  /*8570*/  BSYNC B1 ;  /* 0x0000000000017941 */ /* 0x000fea0003800000 */
.L_x_145:
        /* <DEDUP_REMOVED lines=11> */
[----:B------:R-:W1:Y:S01]  /*8630*/  LDC.64 R2, c[0x4][R3] ;  /* 0x0100000003027b82 */ /* 0x000e620000000a00 */
[----:B------:R-:W3:Y:S01]  /*8640*/  LDCU.64 UR4, c[0x4][0x10] ;  /* 0x01000200ff0477ac */ /* 0x000ee20008000a00 */
[----:B--2---:R-:W-:Y:S01]  /*8650*/  MOV R5, UR9 ;  /* 0x0000000900057c02 */ /* 0x004fe20008000f00 */
[----:B------:R-:W-:Y:S01]  /*8660*/  IMAD.U32 R4, RZ, RZ, UR8 ;  /* 0x00000008ff047e24 */ /* 0x000fe2000f8e00ff */
[----:B-----5:R-:W-:Y:S01]  /*8670*/  MOV R7, UR7 ;  /* 0x0000000700077c02 */ /* 0x020fe20008000f00 */
[----:B------:R-:W-:Y:S01]  /*8680*/  IMAD.U32 R6, RZ, RZ, UR6 ;  /* 0x00000006ff067e24 */ /* 0x000fe2000f8e00ff */
[----:B---3--:R-:W-:Y:S01]  /*8690*/  MOV R11, UR5 ;  /* 0x00000005000b7c02 */ /* 0x008fe20008000f00 */
[----:B------:R-:W-:Y:S02]  /*86a0*/  IMAD.U32 R10, RZ, RZ, UR4 ;  /* 0x00000004ff0a7e24 */ /* 0x000fe4000f8e00ff */
[----:B------:R-:W-:Y:S07]  /*86b0*/  LEPC R20, `(.L_x_150) ;  /* 0x000000001014794e */ /* 0x000fee0000000000 */
[----:B-1--4-:R-:W-:Y:S05]  /*86c0*/  CALL.ABS.NOINC R2 ;  /* 0x0000000002007343 */ /* 0x012fea0003c00000 */
.L_x_150:
[----:B------:R-:W-:Y:S01]  /*86d0*/  ISETP.NE.AND P0, PT, R72, RZ, PT ;  /* 0x000000ff4800720c */ /* 0x000fe20003f05270 */
[----:B------:R-:W-:Y:S05]  /*86e0*/  WARPSYNC.ALL ;  /* 0x0000000000007948 */ /* 0x000fea0003800000 */
[----:B------:R-:W-:Y:S01]  /*86f0*/  R2UR UR4, R34 ;  /* 0x00000000220472ca */ /* 0x000fe200000e0000 */
[--C-:B----4-:R-:W-:Y:S01]  /*8700*/  HADD2.F32 R20, -RZ, R40.reuse.H0_H0 ;  /* 0x20000028ff147230 */ /* 0x110fe20000004100 */
[----:B------:R-:W-:Y:S01]  /*8710*/  IADD3 R74, PT, PT, R74, 0x160, RZ ;  /* 0x000001604a4a7810 */ /* 0x000fe20007ffe0ff */
[----:B------:R-:W-:Y:S01]  /*8720*/  HADD2.F32 R36, -RZ, R40.H1_H1 ;  /* 0x30000028ff247230 */ /* 0x000fe20000004100 */
[----:B------:R-:W-:Y:S01]  /*8730*/  BSSY.RECONVERGENT B0, `(.L_x_151) ;  /* 0x0000053000007945 */ /* 0x000fe20003800200 */
[--C-:B------:R-:W-:Y:S01]  /*8740*/  HADD2.F32 R21, -RZ, R41.reuse.H0_H0 ;  /* 0x20000029ff157230 */ /* 0x100fe20000004100 */
[----:B------:R-:W-:Y:S01]  /*8750*/  LOP3.LUT R74, R74, 0xfefffff8, RZ, 0xc0, !PT ;  /* 0xfefffff84a4a7812 */ /* 0x000fe200078ec0ff */
[----:B---3--:R-:W-:Y:S02]  /*8760*/  HADD2.F32 R38, -RZ, R41.H1_H1 ;  /* 0x30000029ff267230 */ /* 0x008fe40000004100 */
[--C-:B------:R-:W-:Y:S02]  /*8770*/  HADD2.F32 R37, -RZ, R42.reuse.H0_H0 ;  /* 0x2000002aff257230 */ /* 0x100fe40000004100 */
[----:B------:R-:W-:Y:S02]  /*8780*/  HADD2.F32 R40, -RZ, R42.H1_H1 ;  /* 0x3000002aff287230 */ /* 0x000fe40000004100 */
[----:B------:R-:W2:Y:S01]  /*8790*/  LDTM.x16 R4, tmem[UR4+0x30] ;  /* 0x00003004000479ee */ /* 0x000ea20008240000 */
[----:B------:R-:W-:Y:S01]  /*87a0*/  NOP ;  /* 0x0000000000007918 */ /* 0x000fe20000000000 */
[----:B--2---:R2:W-:Y:S01]  /*87b0*/  SYNCS.ARRIVE.TRANS64.RED.A1T0 RZ, [R74+URZ], RZ ;  /* 0x000000ff4aff79a7 */ /* 0x0045e200081004ff */
[--C-:B------:R-:W-:Y:S02]  /*87c0*/  HADD2.F32 R39, -RZ, R43.reuse.H0_H0 ;  /* 0x2000002bff277230 */ /* 0x100fe40000004100 */
[----:B------:R-:W-:Y:S02]  /*87d0*/  HADD2.F32 R42, -RZ, R43.H1_H1 ;  /* 0x3000002bff2a7230 */ /* 0x000fe40000004100 */
[--C-:B-1----:R-:W-:Y:S02]  /*87e0*/  HADD2.F32 R41, -RZ, R48.reuse.H0_H0 ;  /* 0x20000030ff297230 */ /* 0x102fe40000004100 */
[----:B------:R-:W-:Y:S02]  /*87f0*/  HADD2.F32 R43, -RZ, R48.H1_H1 ;  /* 0x30000030ff2b7230 */ /* 0x000fe40000004100 */
[--C-:B------:R-:W-:Y:S02]  /*8800*/  HADD2.F32 R44, -RZ, R49.reuse.H0_H0 ;  /* 0x20000031ff2c7230 */ /* 0x100fe40000004100 */
[----:B------:R-:W-:Y:S02]  /*8810*/  HADD2.F32 R46, -RZ, R49.H1_H1 ;  /* 0x30000031ff2e7230 */ /* 0x000fe40000004100 */
[--C-:B------:R-:W-:Y:S02]  /*8820*/  HADD2.F32 R45, -RZ, R50.reuse.H0_H0 ;  /* 0x20000032ff2d7230 */ /* 0x100fe40000004100 */
[----:B------:R-:W-:Y:S02]  /*8830*/  HADD2.F32 R48, -RZ, R50.H1_H1 ;  /* 0x30000032ff307230 */ /* 0x000fe40000004100 */
[--C-:B------:R-:W-:Y:S02]  /*8840*/  HADD2.F32 R47, -RZ, R51.reuse.H0_H0 ;  /* 0x20000033ff2f7230 */ /* 0x100fe40000004100 */
[----:B------:R-:W-:Y:S02]  /*8850*/  HADD2.F32 R50, -RZ, R51.H1_H1 ;  /* 0x30000033ff327230 */ /* 0x000fe40000004100 */
[C---:B------:R-:W-:Y:S01]  /*8860*/  FMUL R4, R32.reuse, R4 ;  /* 0x0000000420047220 */ /* 0x040fe20000400000 */
[C---:B------:R-:W-:Y:S01]  /*8870*/  FMUL R5, R32.reuse, R5 ;  /* 0x0000000520057220 */ /* 0x040fe20000400000 */
[C---:B------:R-:W-:Y:S01]  /*8880*/  FMUL R6, R32.reuse, R6 ;  /* 0x0000000620067220 */ /* 0x040fe20000400000 */
[C---:B------:R-:W-:Y:S01]  /*8890*/  FMUL R7, R32.reuse, R7 ;  /* 0x0000000720077220 */ /* 0x040fe20000400000 */
[C---:B------:R-:W-:Y:S01]  /*88a0*/  FFMA R4, R35.reuse, R20, R4 ;  /* 0x0000001423047223 */ /* 0x040fe20000000004 */
        /* <DEDUP_REMOVED lines=21> */
[----:B------:R-:W-:Y:S01]  /*8a00*/  FFMA R15, R35, R46, R15 ;  /* 0x0000002e230f7223 */ /* 0x000fe2000000000f */
        /* <DEDUP_REMOVED lines=20> */
[----:B-1----:R-:W1:Y:S02]  /*8b50*/  FENCE.VIEW.ASYNC.S ;  /* 0x00000000000073c6 */ /* 0x002e640000000000 */
[----:B-1----:R-:W-:Y:S06]  /*8b60*/  BAR.SYNC.DEFER_BLOCKING 0x1, 0x80 ;  /* 0x0042000000007b1d */ /* 0x002fec0000010000 */
        /* <DEDUP_REMOVED lines=14> */
[----:B-1----:R-:W-:Y:S04]  /*8c50*/  DEPBAR.LE SB0, 0x1 ;  /* 0x000080400000791a */ /* 0x002fe80000000000 */
.L_x_152:
[----:B------:R-:W-:Y:S05]  /*8c60*/  BSYNC.RECONVERGENT B0 ;  /* 0x0000000000007941 */ /* 0x000fea0003800200 */
.L_x_151:
[----:B------:R-:W-:Y:S01]  /*8c70*/  BAR.SYNC.DEFER_BLOCKING 0x1, 0x80 ;  /* 0x0042000000007b1d */ /* 0x000fe20000010000 */
[----:B------:R-:W-:Y:S01]  /*8c80*/  UISETP.NE.AND UP0, UPT, UR49, -0x4, UPT ;  /* 0xfffffffc3100788c */ /* 0x000fe2000bf05270 */
[----:B------:R-:W-:Y:S08]  /*8c90*/  IADD3 R0, PT, PT, R30, 0x1, RZ ;  /* 0x000000011e007810 */ /* 0x000ff00007ffe0ff */
[----:B------:R-:W-:Y:S05]  /*8ca0*/  BRA.U !UP0, `(.L_x_153) ;  /* 0x0000000108287547 */ /* 0x000fea000b800000 */
[----:B------:R-:W-:Y:S01]  /*8cb0*/  ISETP.NE.AND P0, PT, R78, RZ, PT ;  /* 0x000000ff4e00720c */ /* 0x000fe20003f05270 */
[----:B------:R-:W-:Y:S01]  /*8cc0*/  IMAD.U32 R3, RZ, RZ, UR51 ;  /* 0x00000033ff037e24 */ /* 0x000fe2000f8e00ff */
[----:B------:R-:W-:Y:S01]  /*8cd0*/  UIADD3 UR51, UPT, UPT, UR51, 0x1, URZ ;  /* 0x0000000133337890 */ /* 0x000fe2000fffe0ff */
[----:B------:R-:W-:Y:S03]  /*8ce0*/  IMAD.U32 R2, RZ, RZ, UR37 ;  /* 0x00000025ff027e24 */ /* 0x000fe6000f8e00ff */
[----:B------:R-:W-:Y:S04]  /*8cf0*/  UISETP.NE.AND UP0, UPT, UR51, 0x4, UPT ;  /* 0x000000043300788c */ /* 0x000fe8000bf05270 */
[----:B------:R-:W-:Y:S03]  /*8d00*/  USEL UR51, UR51, URZ, UP0 ;  /* 0x000000ff33337287 */ /* 0x000fe60008000000 */
[----:B------:R-:W-:Y:S05]  /*8d10*/  @P0 LEA R3, R3, UR48, 0x3 ;  /* 0x0000003003030c11 */ /* 0x000fea000f8e18ff */
[----:B------:R-:W-:Y:S05]  /*8d20*/  @P0 VIADD R3, R3, 0xf0 ;  /* 0x000000f003030836 */ /* 0x000fea0000000000 */
[----:B------:R-:W-:Y:S04]  /*8d30*/  @P0 PRMT R2, R2, 0x654, R3 ;  /* 0x0000065402020816 */ /* 0x000fe80000000003 */
[----:B------:R1:W-:Y:S03]  /*8d40*/  @P0 SYNCS.ARRIVE.TRANS64.RED.A1T0 RZ, [R2+URZ], RZ ;  /* 0x000000ff02ff09a7 */ /* 0x0003e600081004ff */
.L_x_153:
[----:B------:R-:W-:Y:S01]  /*8d50*/  ISETP.NE.AND P2, PT, R73, RZ, PT ;  /* 0x000000ff4900720c */ /* 0x000fe20003f45270 */
[----:B------:R-:W-:Y:S01]  /*8d60*/  UIADD3 UR49, UPT, UPT, UR49, 0x4, URZ ;  /* 0x0000000431317890 */ /* 0x000fe2000fffe0ff */
[----:B------:R-:W-:Y:S01]  /*8d70*/  ISETP.NE.AND P0, PT, R76, 0x2, PT ;  /* 0x000000024c00780c */ /* 0x000fe20003f05270 */
[----:B------:R-:W-:Y:S01]  /*8d80*/  IMAD.IADD R20, R29, 0x1, R58 ;  /* 0x000000011d147824 */ /* 0x000fe200078e023a */
[----:B------:R-:W-:Y:S01]  /*8d90*/  ISETP.NE.AND P1, PT, R0, 0x4, PT ;  /* 0x000000040000780c */ /* 0x000fe20003f25270 */
[----:B------:R-:W-:Y:S01]  /*8da0*/  IMAD.IADD R21, R31, 0x1, R60 ;  /* 0x000000011f157824 */ /* 0x000fe200078e023c */
[----:B-1----:R-:W-:Y:S02]  /*8db0*/  SEL R2, RZ, 0x1, P0 ;  /* 0x00000001ff027807 */ /* 0x002fe40000000000 */
[----:B------:R-:W-:Y:S02]  /*8dc0*/  SEL R3, RZ, 0x1, P1 ;  /* 0x00000001ff037807 */ /* 0x000fe40000800000 */
[----:B------:R-:W-:Y:S02]  /*8dd0*/  LOP3.LUT R69, R69, R2, RZ, 0x3c, !PT ;  /* 0x0000000245457212 */ /* 0x000fe400078e3cff */
[----:B------:R-:W-:Y:S02]  /*8de0*/  LOP3.LUT R70, R70, R3, RZ, 0x3c, !PT ;  /* 0x0000000346467212 */ /* 0x000fe400078e3cff */
[----:B------:R-:W-:Y:S02]  /*8df0*/  @P2 R2UR UR36, R68 ;  /* 0x00000000442422ca */ /* 0x000fe400000e0000 */
[----:B------:R-:W-:Y:S02]  /*8e00*/  SEL R76, R76, RZ, P0 ;  /* 0x000000ff4c4c7207 */ /* 0x000fe40000000000 */
[----:B------:R-:W-:Y:S01]  /*8e10*/  SEL R30, R0, RZ, P1 ;  /* 0x000000ff001e7207 */ /* 0x000fe20000800000 */
[----:B------:R-:W-:Y:S10]  /*8e20*/  @P2 BRA `(.L_x_154) ;  /* 0xffffffcc00d42947 */ /* 0x000ff4000383ffff */
[----:B------:R-:W-:-:S09]  /*8e30*/  UISETP.NE.AND UP0, UPT, UR50, URZ, UPT ;  /* 0x000000ff3200728c */ /* 0x000fd2000bf05270 */
[----:B------:R-:W-:Y:S05]  /*8e40*/  BRA.U !UP0, `(.L_x_155) ;  /* 0x0000000108487547 */ /* 0x000fea000b800000 */
[----:B------:R-:W1:Y:S02]  /*8e50*/  LDCU.64 UR4, c[0x0][0x890] ;  /* 0x00011200ff0477ac */ /* 0x000e640008000a00 */
[----:B-1----:R-:W-:-:S04]  /*8e60*/  UISETP.NE.U32.AND UP0, UPT, UR4, URZ, UPT ;  /* 0x000000ff0400728c */ /* 0x002fc8000bf05070 */
[----:B------:R-:W-:-:S09]  /*8e70*/  UISETP.NE.AND.EX UP0, UPT, UR5, URZ, UPT, UP0 ;  /* 0x000000ff0500728c */ /* 0x000fd2000bf05300 */
[----:B------:R-:W-:Y:S05]  /*8e80*/  BRA.U UP0, `(.L_x_156) ;  /* 0x00000001000c7547 */ /* 0x000fea000b800000 */
[----:B------:R-:W-:-:S13]  /*8e90*/  FSETP.NEU.AND P0, PT, R35, RZ, PT ;  /* 0x000000ff2300720b */ /* 0x000fda0003f0d000 */
[----:B------:R-:W-:Y:S05]  /*8ea0*/  @!P0 EXIT ;  /* 0x000000000000894d */ /* 0x000fea0003800000 */
[----:B------:R-:W-:Y:S05]  /*8eb0*/  BRA `(.L_x_155) ;  /* 0x00000000002c7947 */ /* 0x000fea0003800000 */
.L_x_156:
[----:B------:R-:W-:Y:S01]  /*8ec0*/  ISETP.NE.AND P0, PT, R75, RZ, PT ;  /* 0x000000ff4b00720c */ /* 0x000fe20003f05270 */
[----:B------:R-:W-:-:S12]  /*8ed0*/  BSSY.RECONVERGENT B0, `(.L_x_155) ;  /* 0x0000009000007945 */ /* 0x000fd80003800200 */
[----:B------:R-:W-:Y:S05]  /*8ee0*/  @P0 BRA `(.L_x_157) ;  /* 0x0000000000140947 */ /* 0x000fea0003800000 */
[----:B------:R-:W1:Y:S02]  /*8ef0*/  LDCU.64 UR4, c[0x0][0x888] ;  /* 0x00011100ff0477ac */ /* 0x000e640008000a00 */
[----:B-1----:R-:W-:-:S04]  /*8f00*/  ISETP.NE.U32.AND P0, PT, RZ, UR4, PT ;  /* 0x00000004ff007c0c */ /* 0x002fc8000bf05070 */
[----:B------:R-:W-:-:S13]  /*8f10*/  ISETP.NE.AND.EX P0, PT, RZ, UR5, PT, P0 ;  /* 0x00000005ff007c0c */ /* 0x000fda000bf05300 */
[----:B------:R-:W-:Y:S05]  /*8f20*/  @!P0 EXIT ;  /* 0x000000000000894d */ /* 0x000fea0003800000 */
[----:B------:R-:W-:Y:S05]  /*8f30*/  BRA `(.L_x_158) ;  /* 0x0000000000087947 */ /* 0x000fea0003800000 */
.L_x_157:
[----:B------:R-:W-:-:S13]  /*8f40*/  FSETP.NEU.AND P0, PT, R35, RZ, PT ;  /* 0x000000ff2300720b */ /* 0x000fda0003f0d000 */
[----:B------:R-:W-:Y:S05]  /*8f50*/  @!P0 EXIT ;  /* 0x000000000000894d */ /* 0x000fea0003800000 */
.L_x_158:
[----:B------:R-:W-:Y:S05]  /*8f60*/  BSYNC.RECONVERGENT B0 ;  /* 0x0000000000007941 */ /* 0x000fea0003800200 */
.L_x_155:
[----:B------:R-:W-:Y:S01]  /*8f70*/  ULEA UR4, UR51, UR48, 0x3 ;  /* 0x0000003033047291 */ /* 0x000fe2000f8e18ff */
[----:B------:R-:W-:-:S04]  /*8f80*/  DEPBAR.LE SB0, 0x0 ;  /* 0x000080000000791a */ /* 0x000fc80000000000 */
[----:B------:R-:W-:-:S04]  /*8f90*/  UIADD3 UR4, UPT, UPT, UR4, 0xf0, URZ ;  /* 0x000000f004047890 */ /* 0x000fc8000fffe0ff */
[----:B------:R-:W-:-:S09]  /*8fa0*/  UPRMT UR4, UR37, 0x654, UR4 ;  /* 0x0000065425047896 */ /* 0x000fd20008000004 */
[----:B------:R-:W-:Y:S01]  /*8fb0*/  SYNCS.ARRIVE.TRANS64.RED.A1T0 RZ, [UR4], RZ ;  /* 0x000000ffffff79a7 */ /* 0x000fe20008100404 */
[----:B------:R-:W-:Y:S05]  /*8fc0*/  EXIT ;  /* 0x000000000000794d */ /* 0x000fea0003800000 */
.L_x_25:
[----:B--2---:R2:W4:Y:S02]  /*8fd0*/  SYNCS.PHASECHK.TRANS64.TRYWAIT P0, [R3+URZ+0x190], R2 ;  /* 0x00019002030075a7 */ /* 0x00452400080011ff */
[----:B----4-:R-:W-:Y:S05]  /*8fe0*/  @!P0 NANOSLEEP.SYNCS 0x989680 ;  /* 0x009896800000895d */ /* 0x010fea0003900000 */
[----:B------:R-:W4:Y:S02]  /*8ff0*/  @!P0 SYNCS.PHASECHK.TRANS64 P0, [R3+URZ+0x190], R2 ;  /* 0x00019002030085a7 */ /* 0x000f2400080010ff */
[----:B----4-:R-:W-:Y:S05]  /*9000*/  @!P0 BRA `(.L_x_25) ;  /* 0xfffffffc00f08947 */ /* 0x010fea000383ffff */
[----:B------:R-:W-:Y:S05]  /*9010*/  BRA `(.L_x_159) ;  /* 0xffffff8800947947 */ /* 0x000fea000383ffff */
.L_x_28:
[----:B-1----:R-:W-:-:S07]  /*9020*/  MOV R2, UR33 ;  /* 0x0000002100027c02 */ /* 0x002fce0008000f00 */
.L_x_160:
[----:B-1----:R1:W2:Y:S02]  /*9030*/  SYNCS.PHASECHK.TRANS64.TRYWAIT P0, [R2+URZ+0x68], R5 ;  /* 0x00006805020075a7 */ /* 0x0022a400080011ff */
[----:B--2---:R-:W-:Y:S05]  /*9040*/  @!P0 NANOSLEEP.SYNCS 0x989680 ;  /* 0x009896800000895d */ /* 0x004fea0003900000 */
[----:B------:R-:W2:Y:S02]  /*9050*/  @!P0 SYNCS.PHASECHK.TRANS64 P0, [R2+URZ+0x68], R5 ;  /* 0x00006805020085a7 */ /* 0x000ea400080010ff */
[----:B--2---:R-:W-:Y:S05]  /*9060*/  @!P0 BRA `(.L_x_160) ;  /* 0xfffffffc00f08947 */ /* 0x004fea000383ffff */
[----:B------:R-:W-:Y:S05]  /*9070*/  BRA `(.L_x_27) ;  /* 0xffffff8800fc7947 */ /* 0x000fea000383ffff */
.L_x_35:
[----:B-1----:R-:W-:-:S07]  /*9080*/  MOV R2, UR17 ;  /* 0x0000001100027c02 */ /* 0x002fce0008000f00 */
.L_x_161:
[----:B-1----:R1:W2:Y:S02]  /*9090*/  SYNCS.PHASECHK.TRANS64.TRYWAIT P0, [R2+URZ+0x68], R5 ;  /* 0x00006805020075a7 */ /* 0x0022a400080011ff */
[----:B--2---:R-:W-:Y:S05]  /*90a0*/  @!P0 NANOSLEEP.SYNCS 0x989680 ;  /* 0x009896800000895d */ /* 0x004fea0003900000 */
[----:B------:R-:W2:Y:S02]  /*90b0*/  @!P0 SYNCS.PHASECHK.TRANS64 P0, [R2+URZ+0x68], R5 ;  /* 0x00006805020085a7 */ /* 0x000ea400080010ff */
[----:B--2---:R-:W-:Y:S05]  /*90c0*/  @!P0 BRA `(.L_x_161) ;  /* 0xfffffffc00f08947 */ /* 0x004fea000383ffff */
[----:B------:R-:W-:Y:S05]  /*90d0*/  BRA `(.L_x_34) ;  /* 0xffffff8c00c07947 */ /* 0x000fea000383ffff */
.L_x_40:
[----:B-1----:R1:W2:Y:S02]  /*90e0*/  SYNCS.PHASECHK.TRANS64.TRYWAIT P0, [R2+URZ+0x120], R3 ;  /* 0x00012003020075a7 */ /* 0x0022a400080011ff */
[----:B--2---:R-:W-:Y:S05]  /*90f0*/  @!P0 NANOSLEEP.SYNCS 0x989680 ;  /* 0x009896800000895d */ /* 0x004fea0003900000 */
[----:B------:R-:W2:Y:S02]  /*9100*/  @!P0 SYNCS.PHASECHK.TRANS64 P0, [R2+URZ+0x120], R3 ;  /* 0x00012003020085a7 */ /* 0x000ea400080010ff */
[----:B--2---:R-:W-:Y:S05]  /*9110*/  @!P0 BRA `(.L_x_40) ;  /* 0xfffffffc00f08947 */ /* 0x004fea000383ffff */
[----:B------:R-:W-:Y:S05]  /*9120*/  BRA `(.L_x_162) ;  /* 0xffffff90006c7947 */ /* 0x000fea000383ffff */
.L_x_44:
[----:B---3--:R-:W-:-:S07]  /*9130*/  MOV R0, UR4 ;  /* 0x0000000400007c02 */ /* 0x008fce0008000f00 */
.L_x_163:
[----:B-1----:R1:W2:Y:S02]  /*9140*/  SYNCS.PHASECHK.TRANS64.TRYWAIT P0, [R0+URZ], R3 ;  /* 0x00000003000075a7 */ /* 0x0022a400080011ff */
[----:B--2---:R-:W-:Y:S05]  /*9150*/  @!P0 NANOSLEEP.SYNCS 0x989680 ;  /* 0x009896800000895d */ /* 0x004fea0003900000 */
[----:B------:R-:W2:Y:S02]  /*9160*/  @!P0 SYNCS.PHASECHK.TRANS64 P0, [R0+URZ], R3 ;  /* 0x00000003000085a7 */ /* 0x000ea400080010ff */
[----:B--2---:R-:W-:Y:S05]  /*9170*/  @!P0 BRA `(.L_x_163) ;  /* 0xfffffffc00f08947 */ /* 0x004fea000383ffff */
[----:B------:R-:W-:Y:S05]  /*9180*/  BRA `(.L_x_164) ;  /* 0xffffff9400dc7947 */ /* 0x000fea000383ffff */
.L_x_45:
[----:B---3--:R-:W-:-:S07]  /*9190*/  MOV R0, UR4 ;  /* 0x0000000400007c02 */ /* 0x008fce0008000f00 */
.L_x_165:
[----:B-1----:R1:W2:Y:S02]  /*91a0*/  SYNCS.PHASECHK.TRANS64.TRYWAIT P0, [R0+URZ], R3 ;  /* 0x00000003000075a7 */ /* 0x0022a400080011ff */
[----:B--2---:R-:W-:Y:S05]  /*91b0*/  @!P0 NANOSLEEP.SYNCS 0x989680 ;  /* 0x009896800000895d */ /* 0x004fea0003900000 */
[----:B------:R-:W2:Y:S02]  /*91c0*/  @!P0 SYNCS.PHASECHK.TRANS64 P0, [R0+URZ], R3 ;  /* 0x00000003000085a7 */ /* 0x000ea400080010ff */
[----:B--2---:R-:W-:Y:S05]  /*91d0*/  @!P0 BRA `(.L_x_165) ;  /* 0xfffffffc00f08947 */ /* 0x004fea000383ffff */
[----:B------:R-:W-:Y:S05]  /*91e0*/  BRA `(.L_x_166) ;  /* 0xffffff9400e87947 */ /* 0x000fea000383ffff */
.L_x_46:
[----:B---3--:R-:W-:-:S07]  /*91f0*/  MOV R0, UR4 ;  /* 0x0000000400007c02 */ /* 0x008fce0008000f00 */
.L_x_167:
[----:B-1----:R1:W2:Y:S02]  /*9200*/  SYNCS.PHASECHK.TRANS64.TRYWAIT P0, [R0+URZ], R3 ;  /* 0x00000003000075a7 */ /* 0x0022a400080011ff */
[----:B--2---:R-:W-:Y:S05]  /*9210*/  @!P0 NANOSLEEP.SYNCS 0x989680 ;  /* 0x009896800000895d */ /* 0x004fea0003900000 */
[----:B------:R-:W2:Y:S02]  /*9220*/  @!P0 SYNCS.PHASECHK.TRANS64 P0, [R0+URZ], R3 ;  /* 0x00000003000085a7 */ /* 0x000ea400080010ff */
[----:B--2---:R-:W-:Y:S05]  /*9230*/  @!P0 BRA `(.L_x_167) ;  /* 0xfffffffc00f08947 */ /* 0x004fea000383ffff */
[----:B------:R-:W-:Y:S05]  /*9240*/  BRA `(.L_x_168) ;  /* 0xffffff9400f47947 */ /* 0x000fea000383ffff */
.L_x_47:
[----:B---3--:R-:W-:-:S07]  /*9250*/  MOV R0, UR4 ;  /* 0x0000000400007c02 */ /* 0x008fce0008000f00 */
.L_x_169:
[----:B-1----:R1:W2:Y:S02]  /*9260*/  SYNCS.PHASECHK.TRANS64.TRYWAIT P0, [R0+URZ], R3 ;  /* 0x00000003000075a7 */ /* 0x0022a400080011ff */
[----:B--2---:R-:W-:Y:S05]  /*9270*/  @!P0 NANOSLEEP.SYNCS 0x989680 ;  /* 0x009896800000895d */ /* 0x004fea0003900000 */
[----:B------:R-:W2:Y:S02]  /*9280*/  @!P0 SYNCS.PHASECHK.TRANS64 P0, [R0+URZ], R3 ;  /* 0x00000003000085a7 */ /* 0x000ea400080010ff */
[----:B--2---:R-:W-:Y:S05]  /*9290*/  @!P0 BRA `(.L_x_169) ;  /* 0xfffffffc00f08947 */ /* 0x004fea000383ffff */
[----:B------:R-:W-:Y:S05]  /*92a0*/  BRA `(.L_x_170) ;  /* 0xffffff9800007947 */ /* 0x000fea000383ffff */
.L_x_48:
[----:B---3--:R-:W-:-:S07]  /*92b0*/  MOV R0, UR4 ;  /* 0x0000000400007c02 */ /* 0x008fce0008000f00 */
.L_x_171:
[----:B-1----:R1:W2:Y:S02]  /*92c0*/  SYNCS.PHASECHK.TRANS64.TRYWAIT P0, [R0+URZ], R3 ;  /* 0x00000003000075a7 */ /* 0x0022a400080011ff */
[----:B--2---:R-:W-:Y:S05]  /*92d0*/  @!P0 NANOSLEEP.SYNCS 0x989680 ;  /* 0x009896800000895d */ /* 0x004fea0003900000 */
[----:B------:R-:W2:Y:S02]  /*92e0*/  @!P0 SYNCS.PHASECHK.TRANS64 P0, [R0+URZ], R3 ;  /* 0x00000003000085a7 */ /* 0x000ea400080010ff */
[----:B--2---:R-:W-:Y:S05]  /*92f0*/  @!P0 BRA `(.L_x_171) ;  /* 0xfffffffc00f08947 */ /* 0x004fea000383ffff */
[----:B------:R-:W-:Y:S05]  /*9300*/  BRA `(.L_x_172) ;  /* 0xffffff98000c7947 */ /* 0x000fea000383ffff */
.L_x_49:
[----:B---3--:R-:W-:-:S07]  /*9310*/  MOV R0, UR4 ;  /* 0x0000000400007c02 */ /* 0x008fce0008000f00 */
.L_x_173:
[----:B-1----:R1:W2:Y:S02]  /*9320*/  SYNCS.PHASECHK.TRANS64.TRYWAIT P0, [R0+URZ], R3 ;  /* 0x00000003000075a7 */ /* 0x0022a400080011ff */
[----:B--2---:R-:W-:Y:S05]  /*9330*/  @!P0 NANOSLEEP.SYNCS 0x989680 ;  /* 0x009896800000895d */ /* 0x004fea0003900000 */
[----:B------:R-:W2:Y:S02]  /*9340*/  @!P0 SYNCS.PHASECHK.TRANS64 P0, [R0+URZ], R3 ;  /* 0x00000003000085a7 */ /* 0x000ea400080010ff */
[----:B--2---:R-:W-:Y:S05]  /*9350*/  @!P0 BRA `(.L_x_173) ;  /* 0xfffffffc00f08947 */ /* 0x004fea000383ffff */
[----:B------:R-:W-:Y:S05]  /*9360*/  BRA `(.L_x_174) ;  /* 0xffffff9800187947 */ /* 0x000fea000383ffff */
.L_x_50:
[----:B---3--:R-:W-:-:S07]  /*9370*/  MOV R0, UR4 ;  /* 0x0000000400007c02 */ /* 0x008fce0008000f00 */
.L_x_175:
[----:B-1----:R1:W2:Y:S02]  /*9380*/  SYNCS.PHASECHK.TRANS64.TRYWAIT P0, [R0+URZ], R3 ;  /* 0x00000003000075a7 */ /* 0x0022a400080011ff */
[----:B--2---:R-:W-:Y:S05]  /*9390*/  @!P0 NANOSLEEP.SYNCS 0x989680 ;  /* 0x009896800000895d */ /* 0x004fea0003900000 */
[----:B------:R-:W2:Y:S02]  /*93a0*/  @!P0 SYNCS.PHASECHK.TRANS64 P0, [R0+URZ], R3 ;  /* 0x00000003000085a7 */ /* 0x000ea400080010ff */
[----:B--2---:R-:W-:Y:S05]  /*93b0*/  @!P0 BRA `(.L_x_175) ;  /* 0xfffffffc00f08947 */ /* 0x004fea000383ffff */
[----:B------:R-:W-:Y:S05]  /*93c0*/  BRA `(.L_x_176) ;  /* 0xffffff9800247947 */ /* 0x000fea000383ffff */
.L_x_51:
[----:B---3--:R-:W-:-:S07]  /*93d0*/  MOV R0, UR4 ;  /* 0x0000000400007c02 */ /* 0x008fce0008000f00 */
.L_x_177:
[----:B-1----:R1:W2:Y:S02]  /*93e0*/  SYNCS.PHASECHK.TRANS64.TRYWAIT P0, [R0+URZ], R3 ;  /* 0x00000003000075a7 */ /* 0x0022a400080011ff */
[----:B--2---:R-:W-:Y:S05]  /*93f0*/  @!P0 NANOSLEEP.SYNCS 0x989680 ;  /* 0x009896800000895d */ /* 0x004fea0003900000 */
[----:B------:R-:W2:Y:S02]  /*9400*/  @!P0 SYNCS.PHASECHK.TRANS64 P0, [R0+URZ], R3 ;  /* 0x00000003000085a7 */ /* 0x000ea400080010ff */
[----:B--2---:R-:W-:Y:S05]  /*9410*/  @!P0 BRA `(.L_x_177) ;  /* 0xfffffffc00f08947 */ /* 0x004fea000383ffff */
[----:B------:R-:W-:Y:S05]  /*9420*/  BRA `(.L_x_178) ;  /* 0xffffff9800307947 */ /* 0x000fea000383ffff */
.L_x_52:
[----:B---3--:R-:W-:-:S07]  /*9430*/  MOV R0, UR4 ;  /* 0x0000000400007c02 */ /* 0x008fce0008000f00 */
.L_x_179:
[----:B-1----:R1:W2:Y:S02]  /*9440*/  SYNCS.PHASECHK.TRANS64.TRYWAIT P0, [R0+URZ], R3 ;  /* 0x00000003000075a7 */ /* 0x0022a400080011ff */
[----:B--2---:R-:W-:Y:S05]  /*9450*/  @!P0 NANOSLEEP.SYNCS 0x989680 ;  /* 0x009896800000895d */ /* 0x004fea0003900000 */
[----:B------:R-:W2:Y:S02]  /*9460*/  @!P0 SYNCS.PHASECHK.TRANS64 P0, [R0+URZ], R3 ;  /* 0x00000003000085a7 */ /* 0x000ea400080010ff */
[----:B--2---:R-:W-:Y:S05]  /*9470*/  @!P0 BRA `(.L_x_179) ;  /* 0xfffffffc00f08947 */ /* 0x004fea000383ffff */
[----:B------:R-:W-:Y:S05]  /*9480*/  BRA `(.L_x_180) ;  /* 0xffffff98003c7947 */ /* 0x000fea000383ffff */
.L_x_53:
[----:B---3--:R-:W-:-:S07]  /*9490*/  MOV R0, UR4 ;  /* 0x0000000400007c02 */ /* 0x008fce0008000f00 */
.L_x_181:
[----:B-1----:R1:W2:Y:S02]  /*94a0*/  SYNCS.PHASECHK.TRANS64.TRYWAIT P0, [R0+URZ], R3 ;  /* 0x00000003000075a7 */ /* 0x0022a400080011ff */
[----:B--2---:R-:W-:Y:S05]  /*94b0*/  @!P0 NANOSLEEP.SYNCS 0x989680 ;  /* 0x009896800000895d */ /* 0x004fea0003900000 */
[----:B------:R-:W2:Y:S02]  /*94c0*/  @!P0 SYNCS.PHASECHK.TRANS64 P0, [R0+URZ], R3 ;  /* 0x00000003000085a7 */ /* 0x000ea400080010ff */
[----:B--2---:R-:W-:Y:S05]  /*94d0*/  @!P0 BRA `(.L_x_181) ;  /* 0xfffffffc00f08947 */ /* 0x004fea000383ffff */
[----:B------:R-:W-:Y:S05]  /*94e0*/  BRA `(.L_x_182) ;  /* 0xffffff9800487947 */ /* 0x000fea000383ffff */
.L_x_54:
[----:B---3--:R-:W-:-:S07]  /*94f0*/  MOV R0, UR4 ;  /* 0x0000000400007c02 */ /* 0x008fce0008000f00 */
.L_x_183:
[----:B-1----:R1:W2:Y:S02]  /*9500*/  SYNCS.PHASECHK.TRANS64.TRYWAIT P0, [R0+URZ], R3 ;  /* 0x00000003000075a7 */ /* 0x0022a400080011ff */
[----:B--2---:R-:W-:Y:S05]  /*9510*/  @!P0 NANOSLEEP.SYNCS 0x989680 ;  /* 0x009896800000895d */ /* 0x004fea0003900000 */
[----:B------:R-:W2:Y:S02]  /*9520*/  @!P0 SYNCS.PHASECHK.TRANS64 P0, [R0+URZ], R3 ;  /* 0x00000003000085a7 */ /* 0x000ea400080010ff */
[----:B--2---:R-:W-:Y:S05]  /*9530*/  @!P0 BRA `(.L_x_183) ;  /* 0xfffffffc00f08947 */ /* 0x004fea000383ffff */
[----:B------:R-:W-:Y:S05]  /*9540*/  BRA `(.L_x_184) ;  /* 0xffffff9800547947 */ /* 0x000fea000383ffff */
.L_x_55:
[----:B---3--:R-:W-:-:S07]  /*9550*/  MOV R0, UR4 ;  /* 0x0000000400007c02 */ /* 0x008fce0008000f00 */
.L_x_185:
[----:B-1----:R1:W2:Y:S02]  /*9560*/  SYNCS.PHASECHK.TRANS64.TRYWAIT P0, [R0+URZ], R3 ;  /* 0x00000003000075a7 */ /* 0x0022a400080011ff */
[----:B--2---:R-:W-:Y:S05]  /*9570*/  @!P0 NANOSLEEP.SYNCS 0x989680 ;  /* 0x009896800000895d */ /* 0x004fea0003900000 */
[----:B------:R-:W2:Y:S02]  /*9580*/  @!P0 SYNCS.PHASECHK.TRANS64 P0, [R0+URZ], R3 ;  /* 0x00000003000085a7 */ /* 0x000ea400080010ff */
[----:B--2---:R-:W-:Y:S05]  /*9590*/  @!P0 BRA `(.L_x_185) ;  /* 0xfffffffc00f08947 */ /* 0x004fea000383ffff */
[----:B------:R-:W-:Y:S05]  /*95a0*/  BRA `(.L_x_186) ;  /* 0xffffff9800607947 */ /* 0x000fea000383ffff */
.L_x_58:
[----:B-1----:R1:W2:Y:S02]  /*95b0*/  SYNCS.PHASECHK.TRANS64.TRYWAIT P0, [R0+URZ+0x180], R5 ;  /* 0x00018005000075a7 */ /* 0x0022a400080011ff */
[----:B--2---:R-:W-:Y:S05]  /*95c0*/  @!P0 NANOSLEEP.SYNCS 0x989680 ;  /* 0x009896800000895d */ /* 0x004fea0003900000 */
[----:B------:R-:W2:Y:S02]  /*95d0*/  @!P0 SYNCS.PHASECHK.TRANS64 P0, [R0+URZ+0x180], R5 ;  /* 0x00018005000085a7 */ /* 0x000ea400080010ff */
[----:B--2---:R-:W-:Y:S05]  /*95e0*/  @!P0 BRA `(.L_x_58) ;  /* 0xfffffffc00f08947 */ /* 0x004fea000383ffff */
[----:B------:R-:W-:Y:S05]  /*95f0*/  BRA `(.L_x_187) ;  /* 0xffffff9800c07947 */ /* 0x000fea000383ffff */
.L_x_59:
[----:B------:R-:W-:-:S07]  /*9600*/  MOV R0, UR5 ;  /* 0x0000000500007c02 */ /* 0x000fce0008000f00 */
.L_x_188:
[----:B-1----:R1:W2:Y:S02]  /*9610*/  SYNCS.PHASECHK.TRANS64.TRYWAIT P0, [R0+URZ+0x130], R7 ;  /* 0x00013007000075a7 */ /* 0x0022a400080011ff */
[----:B--2---:R-:W-:Y:S05]  /*9620*/  @!P0 NANOSLEEP.SYNCS 0x989680 ;  /* 0x009896800000895d */ /* 0x004fea0003900000 */
[----:B------:R-:W2:Y:S02]  /*9630*/  @!P0 SYNCS.PHASECHK.TRANS64 P0, [R0+URZ+0x130], R7 ;  /* 0x00013007000085a7 */ /* 0x000ea400080010ff */
[----:B--2---:R-:W-:Y:S05]  /*9640*/  @!P0 BRA `(.L_x_188) ;  /* 0xfffffffc00f08947 */ /* 0x004fea000383ffff */
[----:B------:R-:W-:Y:S05]  /*9650*/  BRA `(.L_x_189) ;  /* 0xffffff9800d07947 */ /* 0x000fea000383ffff */
.L_x_60:
[----:B-1----:R1:W2:Y:S02]  /*9660*/  SYNCS.PHASECHK.TRANS64.TRYWAIT P1, [R0+URZ+0x120], R5 ;  /* 0x00012005000075a7 */ /* 0x0022a400080211ff */
[----:B--2---:R-:W-:Y:S05]  /*9670*/  @!P1 NANOSLEEP.SYNCS 0x989680 ;  /* 0x009896800000995d */ /* 0x004fea0003900000 */
[----:B------:R-:W2:Y:S02]  /*9680*/  @!P1 SYNCS.PHASECHK.TRANS64 P1, [R0+URZ+0x120], R5 ;  /* 0x00012005000095a7 */ /* 0x000ea400080210ff */
[----:B--2---:R-:W-:Y:S05]  /*9690*/  @!P1 BRA `(.L_x_60) ;  /* 0xfffffffc00f09947 */ /* 0x004fea000383ffff */
[----:B------:R-:W-:Y:S05]  /*96a0*/  BRA `(.L_x_190) ;  /* 0xffffff9c00007947 */ /* 0x000fea000383ffff */
.L_x_63:
[----:B------:R-:W-:-:S07]  /*96b0*/  MOV R0, UR5 ;  /* 0x0000000500007c02 */ /* 0x000fce0008000f00 */
.L_x_191:
[----:B-1----:R1:W2:Y:S02]  /*96c0*/  SYNCS.PHASECHK.TRANS64.TRYWAIT P0, [R0+URZ+0x130], R3 ;  /* 0x00013003000075a7 */ /* 0x0022a400080011ff */
[----:B--2---:R-:W-:Y:S05]  /*96d0*/  @!P0 NANOSLEEP.SYNCS 0x989680 ;  /* 0x009896800000895d */ /* 0x004fea0003900000 */
[----:B------:R-:W2:Y:S02]  /*96e0*/  @!P0 SYNCS.PHASECHK.TRANS64 P0, [R0+URZ+0x130], R3 ;  /* 0x00013003000085a7 */ /* 0x000ea400080010ff */
[----:B--2---:R-:W-:Y:S05]  /*96f0*/  @!P0 BRA `(.L_x_191) ;  /* 0xfffffffc00f08947 */ /* 0x004fea000383ffff */
[----:B------:R-:W-:Y:S05]  /*9700*/  BRA `(.L_x_62) ;  /* 0xffffff9c00547947 */ /* 0x000fea000383ffff */
.L_x_72:
[----:B-1----:R-:W-:-:S04]  /*9710*/  MOV R4, UR4 ;  /* 0x0000000400047c02 */ /* 0x002fc80008000f00 */
[----:B------:R1:W2:Y:S03]  /*9720*/  SYNCS.PHASECHK.TRANS64.TRYWAIT P0, [R4+URZ+0x8], R5 ;  /* 0x00000805040075a7 */ /* 0x0002a600080011ff */
[----:B--2---:R-:W-:Y:S05]  /*9730*/  @!P0 NANOSLEEP.SYNCS 0x989680 ;  /* 0x009896800000895d */ /* 0x004fea0003900000 */
[----:B------:R-:W2:Y:S02]  /*9740*/  @!P0 SYNCS.PHASECHK.TRANS64 P0, [R4+URZ+0x8], R5 ;  /* 0x00000805040085a7 */ /* 0x000ea400080010ff */
[----:B--2---:R-:W-:Y:S05]  /*9750*/  @!P0 BRA `(.L_x_72) ;  /* 0xfffffffc00ec8947 */ /* 0x004fea000383ffff */
[----:B------:R-:W-:Y:S05]  /*9760*/  BRA `(.L_x_71) ;  /* 0xffffffa000087947 */ /* 0x000fea000383ffff */
.L_x_74:
[----:B------:R-:W-:Y:S01]  /*9770*/  BSSY B0, `(.L_x_192) ;  /* 0x0000006000007945 */ /* 0x000fe20003800000 */
[----:B------:R-:W-:-:S07]  /*9780*/  MOV R15, 0xffffffff ;  /* 0xffffffff000f7802 */ /* 0x000fce0000000f00 */
[----:B-1---5:R-:W-:Y:S05]  /*9790*/  WARPSYNC.COLLECTIVE R15, `(.L_x_193) ;  /* 0x000000000f0c7348 */ /* 0x022fea0003c00000 */
[----:B------:R-:W-:Y:S02]  /*97a0*/  ELECT P6, UR79, PT ;  /* 0x00000000004f782f */ /* 0x000fe400038c0000 */
[----:B------:R-:W-:Y:S01]  /*97b0*/  MOV R14, UR79 ;  /* 0x0000004f000e7c02 */ /* 0x000fe20008000f00 */
[----:B-1---5:R-:W-:Y:S10]  /*97c0*/  ENDCOLLECTIVE ;  /* 0x000000000000791b */ /* 0x022ff40003800000 */
.L_x_193:
[----:B------:R-:W-:Y:S05]  /*97d0*/  BSYNC B0 ;  /* 0x0000000000007941 */ /* 0x000fea0003800000 */
.L_x_192:
[----:B------:R-:W-:Y:S05]  /*97e0*/  BRA `(.L_x_194) ;  /* 0xffffffa000387947 */ /* 0x000fea000383ffff */
.L_x_76:
[----:B-1----:R-:W-:-:S04]  /*97f0*/  MOV R2, UR4 ;  /* 0x0000000400027c02 */ /* 0x002fc80008000f00 */
[----:B------:R1:W2:Y:S03]  /*9800*/  SYNCS.PHASECHK.TRANS64.TRYWAIT P0, [R2+URZ+0x8], R3 ;  /* 0x00000803020075a7 */ /* 0x0002a600080011ff */
[----:B--2---:R-:W-:Y:S05]  /*9810*/  @!P0 NANOSLEEP.SYNCS 0x989680 ;  /* 0x009896800000895d */ /* 0x004fea0003900000 */
[----:B------:R-:W2:Y:S02]  /*9820*/  @!P0 SYNCS.PHASECHK.TRANS64 P0, [R2+URZ+0x8], R3 ;  /* 0x00000803020085a7 */ /* 0x000ea400080010ff */
[----:B--2---:R-:W-:Y:S05]  /*9830*/  @!P0 BRA `(.L_x_76) ;  /* 0xfffffffc00ec8947 */ /* 0x004fea000383ffff */
[----:B------:R-:W-:Y:S05]  /*9840*/  BRA `(.L_x_75) ;  /* 0xffffffa0003c7947 */ /* 0x000fea000383ffff */
.L_x_77:
[----:B-1----:R1:W2:Y:S02]  /*9850*/  SYNCS.PHASECHK.TRANS64.TRYWAIT P0, [R0+URZ+0x120], R5 ;  /* 0x00012005000075a7 */ /* 0x0022a400080011ff */
[----:B--2---:R-:W-:Y:S05]  /*9860*/  @!P0 NANOSLEEP.SYNCS 0x989680 ;  /* 0x009896800000895d */ /* 0x004fea0003900000 */
[----:B------:R-:W2:Y:S02]  /*9870*/  @!P0 SYNCS.PHASECHK.TRANS64 P0, [R0+URZ+0x120], R5 ;  /* 0x00012005000085a7 */ /* 0x000ea400080010ff */
[----:B--2---:R-:W-:Y:S05]  /*9880*/  @!P0 BRA `(.L_x_77) ;  /* 0xfffffffc00f08947 */ /* 0x004fea000383ffff */
[----:B------:R-:W-:Y:S05]  /*9890*/  BRA `(.L_x_195) ;  /* 0xffffffa400207947 */ /* 0x000fea000383ffff */
.L_x_79:
[----:B------:R-:W-:-:S07]  /*98a0*/  MOV R0, UR7 ;  /* 0x0000000700007c02 */ /* 0x000fce0008000f00 */
.L_x_196:
[----:B-1----:R1:W2:Y:S02]  /*98b0*/  SYNCS.PHASECHK.TRANS64.TRYWAIT P0, [R0+URZ+0x160], R5 ;  /* 0x00016005000075a7 */ /* 0x0022a400080011ff */
[----:B--2---:R-:W-:Y:S05]  /*98c0*/  @!P0 NANOSLEEP.SYNCS 0x989680 ;  /* 0x009896800000895d */ /* 0x004fea0003900000 */
[----:B------:R-:W2:Y:S02]  /*98d0*/  @!P0 SYNCS.PHASECHK.TRANS64 P0, [R0+URZ+0x160], R5 ;  /* 0x00016005000085a7 */ /* 0x000ea400080010ff */
[----:B--2---:R-:W-:Y:S05]  /*98e0*/  @!P0 BRA `(.L_x_196) ;  /* 0xfffffffc00f08947 */ /* 0x004fea000383ffff */
[----:B------:R-:W-:Y:S05]  /*98f0*/  BRA `(.L_x_197) ;  /* 0xffffffa4006c7947 */ /* 0x000fea000383ffff */
.L_x_82:
[----:B------:R-:W-:Y:S07]  /*9900*/  MOV R0, UR6 ;  /* 0x0000000600007c02 */ /* 0x000fee0008000f00 */
.L_x_198:
[----:B-1----:R1:W2:Y:S02]  /*9910*/  SYNCS.PHASECHK.TRANS64.TRYWAIT P0, [R0+URZ], R5 ;  /* 0x00000005000075a7 */ /* 0x0022a400080011ff */
[----:B--2---:R-:W-:Y:S05]  /*9920*/  @!P0 NANOSLEEP.SYNCS 0x989680 ;  /* 0x009896800000895d */ /* 0x004fea0003900000 */
[----:B------:R-:W2:Y:S02]  /*9930*/  @!P0 SYNCS.PHASECHK.TRANS64 P0, [R0+URZ], R5 ;  /* 0x00000005000085a7 */ /* 0x000ea400080010ff */
[----:B--2---:R-:W-:Y:S05]  /*9940*/  @!P0 BRA `(.L_x_198) ;  /* 0xfffffffc00f08947 */ /* 0x004fea000383ffff */
[----:B------:R-:W-:Y:S05]  /*9950*/  BRA `(.L_x_81) ;  /* 0xffffffa400807947 */ /* 0x000fea000383ffff */
.L_x_86:
[----:B-1----:R-:W-:-:S07]  /*9960*/  MOV R0, UR7 ;  /* 0x0000000700007c02 */ /* 0x002fce0008000f00 */
.L_x_199:
[----:B-1----:R1:W2:Y:S02]  /*9970*/  SYNCS.PHASECHK.TRANS64.TRYWAIT P0, [R0+URZ], R3 ;  /* 0x00000003000075a7 */ /* 0x0022a400080011ff */
[----:B--2---:R-:W-:Y:S05]  /*9980*/  @!P0 NANOSLEEP.SYNCS 0x989680 ;  /* 0x009896800000895d */ /* 0x004fea0003900000 */
[----:B------:R-:W2:Y:S02]  /*9990*/  @!P0 SYNCS.PHASECHK.TRANS64 P0, [R0+URZ], R3 ;  /* 0x00000003000085a7 */ /* 0x000ea400080010ff */
[----:B--2---:R-:W-:Y:S05]  /*99a0*/  @!P0 BRA `(.L_x_199) ;  /* 0xfffffffc00f08947 */ /* 0x004fea000383ffff */
[----:B------:R-:W-:Y:S05]  /*99b0*/  BRA `(.L_x_200) ;  /* 0xffffffa800747947 */ /* 0x000fea000383ffff */
.L_x_87:
[----:B------:R-:W-:-:S07]  /*99c0*/  MOV R0, UR7 ;  /* 0x0000000700007c02 */ /* 0x000fce0008000f00 */
.L_x_201:
[----:B-1----:R1:W2:Y:S02]  /*99d0*/  SYNCS.PHASECHK.TRANS64.TRYWAIT P0, [R0+URZ], R3 ;  /* 0x00000003000075a7 */ /* 0x0022a400080011ff */
[----:B--2---:R-:W-:Y:S05]  /*99e0*/  @!P0 NANOSLEEP.SYNCS 0x989680 ;  /* 0x009896800000895d */ /* 0x004fea0003900000 */
[----:B------:R-:W2:Y:S02]  /*99f0*/  @!P0 SYNCS.PHASECHK.TRANS64 P0, [R0+URZ], R3 ;  /* 0x00000003000085a7 */ /* 0x000ea400080010ff */
[----:B--2---:R-:W-:Y:S05]  /*9a00*/  @!P0 BRA `(.L_x_201) ;  /* 0xfffffffc00f08947 */ /* 0x004fea000383ffff */
[----:B------:R-:W-:Y:S05]  /*9a10*/  BRA `(.L_x_202) ;  /* 0xffffffa800807947 */ /* 0x000fea000383ffff */
.L_x_88:
[----:B------:R-:W-:-:S07]  /*9a20*/  MOV R0, UR7 ;  /* 0x0000000700007c02 */ /* 0x000fce0008000f00 */
.L_x_203:
[----:B-1----:R1:W2:Y:S02]  /*9a30*/  SYNCS.PHASECHK.TRANS64.TRYWAIT P0, [R0+URZ], R3 ;  /* 0x00000003000075a7 */ /* 0x0022a400080011ff */
[----:B--2---:R-:W-:Y:S05]  /*9a40*/  @!P0 NANOSLEEP.SYNCS 0x989680 ;  /* 0x009896800000895d */ /* 0x004fea0003900000 */
[----:B------:R-:W2:Y:S02]  /*9a50*/  @!P0 SYNCS.PHASECHK.TRANS64 P0, [R0+URZ], R3 ;  /* 0x00000003000085a7 */ /* 0x000ea400080010ff */
[----:B--2---:R-:W-:Y:S05]  /*9a60*/  @!P0 BRA `(.L_x_203) ;  /* 0xfffffffc00f08947 */ /* 0x004fea000383ffff */
[----:B------:R-:W-:Y:S05]  /*9a70*/  BRA `(.L_x_204) ;  /* 0xffffffa8008c7947 */ /* 0x000fea000383ffff */
.L_x_91:
[----:B------:R-:W-:-:S07]  /*9a80*/  MOV R0, UR5 ;  /* 0x0000000500007c02 */ /* 0x000fce0008000f00 */
.L_x_205:
[----:B-1----:R1:W2:Y:S02]  /*9a90*/  SYNCS.PHASECHK.TRANS64.TRYWAIT P1, [R0+URZ+0x1a0], R3 ;  /* 0x0001a003000075a7 */ /* 0x0022a400080211ff */
[----:B--2---:R-:W-:Y:S05]  /*9aa0*/  @!P1 NANOSLEEP.SYNCS 0x989680 ;  /* 0x009896800000995d */ /* 0x004fea0003900000 */
[----:B------:R-:W2:Y:S02]  /*9ab0*/  @!P1 SYNCS.PHASECHK.TRANS64 P1, [R0+URZ+0x1a0], R3 ;  /* 0x0001a003000095a7 */ /* 0x000ea400080210ff */
[----:B--2---:R-:W-:Y:S05]  /*9ac0*/  @!P1 BRA `(.L_x_205) ;  /* 0xfffffffc00f09947 */ /* 0x004fea000383ffff */
[----:B------:R-:W-:Y:S05]  /*9ad0*/  BRA `(.L_x_206) ;  /* 0xffffffa800d87947 */ /* 0x000fea000383ffff */
.L_x_96:
[----:B--2---:R2:W4:Y:S02]  /*9ae0*/  SYNCS.PHASECHK.TRANS64.TRYWAIT P0, [R0+URZ+0x120], R3 ;  /* 0x00012003000075a7 */ /* 0x00452400080011ff */
[----:B----4-:R-:W-:Y:S05]  /*9af0*/  @!P0 NANOSLEEP.SYNCS 0x989680 ;  /* 0x009896800000895d */ /* 0x010fea0003900000 */
[----:B------:R-:W4:Y:S02]  /*9b00*/  @!P0 SYNCS.PHASECHK.TRANS64 P0, [R0+URZ+0x120], R3 ;  /* 0x00012003000085a7 */ /* 0x000f2400080010ff */
[----:B----4-:R-:W-:Y:S05]  /*9b10*/  @!P0 BRA `(.L_x_96) ;  /* 0xfffffffc00f08947 */ /* 0x010fea000383ffff */
[----:B------:R-:W-:Y:S05]  /*9b20*/  BRA `(.L_x_207) ;  /* 0xffffffac00ec7947 */ /* 0x000fea000383ffff */
.L_x_99:
[----:B------:R-:W-:Y:S07]  /*9b30*/  MOV R0, UR7 ;  /* 0x0000000700007c02 */ /* 0x000fee0008000f00 */
.L_x_208:
[----:B--2---:R2:W4:Y:S02]  /*9b40*/  SYNCS.PHASECHK.TRANS64.TRYWAIT P0, [R0+URZ+0x118], R3 ;  /* 0x00011803000075a7 */ /* 0x00452400080011ff */
[----:B----4-:R-:W-:Y:S05]  /*9b50*/  @!P0 NANOSLEEP.SYNCS 0x989680 ;  /* 0x009896800000895d */ /* 0x010fea0003900000 */
[----:B------:R-:W4:Y:S02]  /*9b60*/  @!P0 SYNCS.PHASECHK.TRANS64 P0, [R0+URZ+0x118], R3 ;  /* 0x00011803000085a7 */ /* 0x000f2400080010ff */
[----:B----4-:R-:W-:Y:S05]  /*9b70*/  @!P0 BRA `(.L_x_208) ;  /* 0xfffffffc00f08947 */ /* 0x010fea000383ffff */
[----:B------:R-:W-:Y:S05]  /*9b80*/  BRA `(.L_x_98) ;  /* 0xffffffb000cc7947 */ /* 0x000fea000383ffff */
.L_x_102:
[----:B------:R-:W-:Y:S07]  /*9b90*/  MOV R3, UR7 ;  /* 0x0000000700037c02 */ /* 0x000fee0008000f00 */
.L_x_209:
[----:B-1----:R1:W2:Y:S02]  /*9ba0*/  SYNCS.PHASECHK.TRANS64.TRYWAIT P0, [R3+URZ+0xf0], R12 ;  /* 0x0000f00c030075a7 */ /* 0x0022a400080011ff */
[----:B--2---:R-:W-:Y:S05]  /*9bb0*/  @!P0 NANOSLEEP.SYNCS 0x989680 ;  /* 0x009896800000895d */ /* 0x004fea0003900000 */
[----:B------:R-:W2:Y:S02]  /*9bc0*/  @!P0 SYNCS.PHASECHK.TRANS64 P0, [R3+URZ+0xf0], R12 ;  /* 0x0000f00c030085a7 */ /* 0x000ea400080010ff */
[----:B--2---:R-:W-:Y:S05]  /*9bd0*/  @!P0 BRA `(.L_x_209) ;  /* 0xfffffffc00f08947 */ /* 0x004fea000383ffff */
[----:B------:R-:W-:Y:S05]  /*9be0*/  BRA `(.L_x_210) ;  /* 0xffffffb400447947 */ /* 0x000fea000383ffff */
.L_x_103:
[----:B-1----:R-:W-:Y:S07]  /*9bf0*/  MOV R3, UR7 ;  /* 0x0000000700037c02 */ /* 0x002fee0008000f00 */
.L_x_211:
[----:B-1----:R1:W2:Y:S02]  /*9c00*/  SYNCS.PHASECHK.TRANS64.TRYWAIT P0, [R3+URZ+0xf8], R12 ;  /* 0x0000f80c030075a7 */ /* 0x0022a400080011ff */
[----:B--2---:R-:W-:Y:S05]  /*9c10*/  @!P0 NANOSLEEP.SYNCS 0x989680 ;  /* 0x009896800000895d */ /* 0x004fea0003900000 */
[----:B------:R-:W2:Y:S02]  /*9c20*/  @!P0 SYNCS.PHASECHK.TRANS64 P0, [R3+URZ+0xf8], R12 ;  /* 0x0000f80c030085a7 */ /* 0x000ea400080010ff */
[----:B--2---:R-:W-:Y:S05]  /*9c30*/  @!P0 BRA `(.L_x_211) ;  /* 0xfffffffc00f08947 */ /* 0x004fea000383ffff */
[----:B------:R-:W-:Y:S05]  /*9c40*/  BRA `(.L_x_212) ;  /* 0xffffffb400a07947 */ /* 0x000fea000383ffff */
.L_x_104:
[----:B-1----:R-:W-:Y:S07]  /*9c50*/  MOV R3, UR7 ;  /* 0x0000000700037c02 */ /* 0x002fee0008000f00 */
.L_x_213:
[----:B-1----:R1:W2:Y:S02]  /*9c60*/  SYNCS.PHASECHK.TRANS64.TRYWAIT P0, [R3+URZ+0x100], R12 ;  /* 0x0001000c030075a7 */ /* 0x0022a400080011ff */
[----:B--2---:R-:W-:Y:S05]  /*9c70*/  @!P0 NANOSLEEP.SYNCS 0x989680 ;  /* 0x009896800000895d */ /* 0x004fea0003900000 */
[----:B------:R-:W2:Y:S02]  /*9c80*/  @!P0 SYNCS.PHASECHK.TRANS64 P0, [R3+URZ+0x100], R12 ;  /* 0x0001000c030085a7 */ /* 0x000ea400080010ff */
[----:B--2---:R-:W-:Y:S05]  /*9c90*/  @!P0 BRA `(.L_x_213) ;  /* 0xfffffffc00f08947 */ /* 0x004fea000383ffff */
[----:B------:R-:W-:Y:S05]  /*9ca0*/  BRA `(.L_x_214) ;  /* 0xffffffb400fc7947 */ /* 0x000fea000383ffff */
.L_x_105:
[----:B------:R-:W-:Y:S07]  /*9cb0*/  MOV R3, UR7 ;  /* 0x0000000700037c02 */ /* 0x000fee0008000f00 */
.L_x_215:
[----:B-1----:R1:W2:Y:S02]  /*9cc0*/  SYNCS.PHASECHK.TRANS64.TRYWAIT P0, [R3+URZ+0x108], R12 ;  /* 0x0001080c030075a7 */ /* 0x0022a400080011ff */
[----:B--2---:R-:W-:Y:S05]  /*9cd0*/  @!P0 NANOSLEEP.SYNCS 0x989680 ;  /* 0x009896800000895d */ /* 0x004fea0003900000 */
[----:B------:R-:W2:Y:S02]  /*9ce0*/  @!P0 SYNCS.PHASECHK.TRANS64 P0, [R3+URZ+0x108], R12 ;  /* 0x0001080c030085a7 */ /* 0x000ea400080010ff */
[----:B--2---:R-:W-:Y:S05]  /*9cf0*/  @!P0 BRA `(.L_x_215) ;  /* 0xfffffffc00f08947 */ /* 0x004fea000383ffff */
[----:B------:R-:W-:Y:S05]  /*9d00*/  BRA `(.L_x_216) ;  /* 0xffffffb8009c7947 */ /* 0x000fea000383ffff */
.L_x_107:
[----:B------:R-:W-:-:S07]  /*9d10*/  MOV R0, UR7 ;  /* 0x0000000700007c02 */ /* 0x000fce0008000f00 */
.L_x_217:
[----:B-1----:R1:W4:Y:S02]  /*9d20*/  SYNCS.PHASECHK.TRANS64.TRYWAIT P0, [R0+URZ+0xf0], R3 ;  /* 0x0000f003000075a7 */ /* 0x00232400080011ff */
[----:B----4-:R-:W-:Y:S05]  /*9d30*/  @!P0 NANOSLEEP.SYNCS 0x989680 ;  /* 0x009896800000895d */ /* 0x010fea0003900000 */
[----:B------:R-:W4:Y:S02]  /*9d40*/  @!P0 SYNCS.PHASECHK.TRANS64 P0, [R0+URZ+0xf0], R3 ;  /* 0x0000f003000085a7 */ /* 0x000f2400080010ff */
[----:B----4-:R-:W-:Y:S05]  /*9d50*/  @!P0 BRA `(.L_x_217) ;  /* 0xfffffffc00f08947 */ /* 0x010fea000383ffff */
[----:B------:R-:W-:Y:S05]  /*9d60*/  BRA `(.L_x_218) ;  /* 0xffffffbc00247947 */ /* 0x000fea000383ffff */
.L_x_108:
[----:B-1----:R-:W-:-:S07]  /*9d70*/  MOV R0, UR7 ;  /* 0x0000000700007c02 */ /* 0x002fce0008000f00 */
.L_x_219:
[----:B-1----:R1:W4:Y:S02]  /*9d80*/  SYNCS.PHASECHK.TRANS64.TRYWAIT P0, [R0+URZ+0xf8], R3 ;  /* 0x0000f803000075a7 */ /* 0x00232400080011ff */
[----:B----4-:R-:W-:Y:S05]  /*9d90*/  @!P0 NANOSLEEP.SYNCS 0x989680 ;  /* 0x009896800000895d */ /* 0x010fea0003900000 */
[----:B------:R-:W4:Y:S02]  /*9da0*/  @!P0 SYNCS.PHASECHK.TRANS64 P0, [R0+URZ+0xf8], R3 ;  /* 0x0000f803000085a7 */ /* 0x000f2400080010ff */
[----:B----4-:R-:W-:Y:S05]  /*9db0*/  @!P0 BRA `(.L_x_219) ;  /* 0xfffffffc00f08947 */ /* 0x010fea000383ffff */
[----:B------:R-:W-:Y:S05]  /*9dc0*/  BRA `(.L_x_220) ;  /* 0xffffffbc00147947 */ /* 0x000fea000383ffff */
.L_x_109:
[----:B-1----:R-:W-:-:S07]  /*9dd0*/  MOV R0, UR7 ;  /* 0x0000000700007c02 */ /* 0x002fce0008000f00 */
.L_x_221:
[----:B-1----:R1:W4:Y:S02]  /*9de0*/  SYNCS.PHASECHK.TRANS64.TRYWAIT P0, [R0+URZ+0x100], R3 ;  /* 0x00010003000075a7 */ /* 0x00232400080011ff */
[----:B----4-:R-:W-:Y:S05]  /*9df0*/  @!P0 NANOSLEEP.SYNCS 0x989680 ;  /* 0x009896800000895d */ /* 0x010fea0003900000 */
[----:B------:R-:W4:Y:S02]  /*9e00*/  @!P0 SYNCS.PHASECHK.TRANS64 P0, [R0+URZ+0x100], R3 ;  /* 0x00010003000085a7 */ /* 0x000f2400080010ff */
[----:B----4-:R-:W-:Y:S05]  /*9e10*/  @!P0 BRA `(.L_x_221) ;  /* 0xfffffffc00f08947 */ /* 0x010fea000383ffff */
[----:B------:R-:W-:Y:S05]  /*9e20*/  BRA `(.L_x_222) ;  /* 0xffffffbc00047947 */ /* 0x000fea000383ffff */
.L_x_111:
[----:B--2---:R2:W3:Y:S02]  /*9e30*/  SYNCS.PHASECHK.TRANS64.TRYWAIT P0, [R0+URZ+0x120], R3 ;  /* 0x00012003000075a7 */ /* 0x0044e400080011ff */
[----:B---3--:R-:W-:Y:S05]  /*9e40*/  @!P0 NANOSLEEP.SYNCS 0x989680 ;  /* 0x009896800000895d */ /* 0x008fea0003900000 */
[----:B------:R-:W3:Y:S02]  /*9e50*/  @!P0 SYNCS.PHASECHK.TRANS64 P0, [R0+URZ+0x120], R3 ;  /* 0x00012003000085a7 */ /* 0x000ee400080010ff */
[----:B---3--:R-:W-:Y:S05]  /*9e60*/  @!P0 BRA `(.L_x_111) ;  /* 0xfffffffc00f08947 */ /* 0x008fea000383ffff */
[----:B------:R-:W-:Y:S05]  /*9e70*/  BRA `(.L_x_223) ;  /* 0xffffffbc00d47947 */ /* 0x000fea000383ffff */
.L_x_122:
[----:B-1----:R-:W-:Y:S04]  /*9e80*/  MOV R0, UR48 ;  /* 0x0000003000007c02 */ /* 0x002fe80008000f00 */
[----:B------:R1:W3:Y:S03]  /*9e90*/  SYNCS.PHASECHK.TRANS64.TRYWAIT P1, [R0+URZ+0xd0], R5 ;  /* 0x0000d005000075a7 */ /* 0x0002e600080211ff */
[----:B---3--:R-:W-:Y:S05]  /*9ea0*/  @!P1 NANOSLEEP.SYNCS 0x989680 ;  /* 0x009896800000995d */ /* 0x008fea0003900000 */
[----:B------:R-:W3:Y:S02]  /*9eb0*/  @!P1 SYNCS.PHASECHK.TRANS64 P1, [R0+URZ+0xd0], R5 ;  /* 0x0000d005000095a7 */ /* 0x000ee400080210ff */
[----:B---3--:R-:W-:Y:S05]  /*9ec0*/  @!P1 BRA `(.L_x_122) ;  /* 0xfffffffc00ec9947 */ /* 0x008fea000383ffff */
[----:B------:R-:W-:Y:S05]  /*9ed0*/  BRA `(.L_x_121) ;  /* 0xffffffc800dc7947 */ /* 0x000fea000383ffff */
.L_x_124:
[----:B-1----:R1:W4:Y:S02]  /*9ee0*/  SYNCS.PHASECHK.TRANS64.TRYWAIT P0, [R74+URZ+0x140], R3 ;  /* 0x000140034a0075a7 */ /* 0x00232400080011ff */
[----:B----4-:R-:W-:Y:S05]  /*9ef0*/  @!P0 NANOSLEEP.SYNCS 0x989680 ;  /* 0x009896800000895d */ /* 0x010fea0003900000 */
[----:B------:R-:W4:Y:S02]  /*9f00*/  @!P0 SYNCS.PHASECHK.TRANS64 P0, [R74+URZ+0x140], R3 ;  /* 0x000140034a0085a7 */ /* 0x000f2400080010ff */
[----:B----4-:R-:W-:Y:S05]  /*9f10*/  @!P0 BRA `(.L_x_124) ;  /* 0xfffffffc00f08947 */ /* 0x010fea000383ffff */
[----:B------:R-:W-:Y:S05]  /*9f20*/  BRA `(.L_x_123) ;  /* 0xffffffc800fc7947 */ /* 0x000fea000383ffff */
.L_x_133:
[----:B--2---:R2:W3:Y:S02]  /*9f30*/  SYNCS.PHASECHK.TRANS64.TRYWAIT P0, [R3+URZ+0xd0], R0 ;  /* 0x0000d000030075a7 */ /* 0x0044e400080011ff */
[----:B---3--:R-:W-:Y:S05]  /*9f40*/  @!P0 NANOSLEEP.SYNCS 0x989680 ;  /* 0x009896800000895d */ /* 0x008fea0003900000 */
[----:B------:R-:W3:Y:S02]  /*9f50*/  @!P0 SYNCS.PHASECHK.TRANS64 P0, [R3+URZ+0xd0], R0 ;  /* 0x0000d000030085a7 */ /* 0x000ee400080010ff */
[----:B---3--:R-:W-:Y:S05]  /*9f60*/  @!P0 BRA `(.L_x_133) ;  /* 0xfffffffc00f08947 */ /* 0x008fea000383ffff */
[----:B------:R-:W-:Y:S05]  /*9f70*/  BRA `(.L_x_132) ;  /* 0xffffffd400087947 */ /* 0x000fea000383ffff */
.L_x_141:
[----:B--2---:R2:W3:Y:S02]  /*9f80*/  SYNCS.PHASECHK.TRANS64.TRYWAIT P0, [R83+URZ+0xd0], R4 ;  /* 0x0000d004530075a7 */ /* 0x0044e400080011ff */
[----:B---3--:R-:W-:Y:S05]  /*9f90*/  @!P0 NANOSLEEP.SYNCS 0x989680 ;  /* 0x009896800000895d */ /* 0x008fea0003900000 */
[----:B------:R-:W3:Y:S02]  /*9fa0*/  @!P0 SYNCS.PHASECHK.TRANS64 P0, [R83+URZ+0xd0], R4 ;  /* 0x0000d004530085a7 */ /* 0x000ee400080010ff */
[----:B---3--:R-:W-:Y:S05]  /*9fb0*/  @!P0 BRA `(.L_x_141) ;  /* 0xfffffffc00f08947 */ /* 0x008fea000383ffff */
[----:B------:R-:W-:Y:S05]  /*9fc0*/  BRA `(.L_x_140) ;  /* 0xffffffdc00247947 */ /* 0x000fea000383ffff */
.L_x_149:
[----:B--2---:R2:W3:Y:S02]  /*9fd0*/  SYNCS.PHASECHK.TRANS64.TRYWAIT P0, [R88+URZ+0xd0], R3 ;  /* 0x0000d003580075a7 */ /* 0x0044e400080011ff */
[----:B---3--:R-:W-:Y:S05]  /*9fe0*/  @!P0 NANOSLEEP.SYNCS 0x989680 ;  /* 0x009896800000895d */ /* 0x008fea0003900000 */
[----:B------:R-:W3:Y:S02]  /*9ff0*/  @!P0 SYNCS.PHASECHK.TRANS64 P0, [R88+URZ+0xd0], R3 ;  /* 0x0000d003580085a7 */ /* 0x000ee400080010ff */
[----:B---3--:R-:W-:Y:S05]  /*a000*/  @!P0 BRA `(.L_x_149) ;  /* 0xfffffffc00f08947 */ /* 0x008fea000383ffff */
[----:B------:R-:W-:Y:S05]  /*a010*/  BRA `(.L_x_148) ;  /* 0xffffffe400407947 */ /* 0x000fea000383ffff */
        .weak           $__internal_0_$__cuda_sm10x_tcgen05_guardrail_trap_col_being_dealloced_not_returned_by_alloc
        .type           $__internal_0_$__cuda_sm10x_tcgen05_guardrail_trap_col_being_dealloced_not_returned_by_alloc,@function
        .size           $__internal_0_$__cuda_sm10x_tcgen05_guardrail_trap_col_being_dealloced_not_returned_by_alloc,($__internal_1_$__cuda_sm10x_tcgen05_guardrail_trap_phase_invalid_during_alloc - $__internal_0_$__cuda_sm10x_tcgen05_guardrail_trap_col_being_dealloced_not_returned_by_alloc)
$__internal_0_$__cuda_sm10x_tcgen05_guardrail_trap_col_being_dealloced_not_returned_by_alloc:
[----:B------:R-:W-:Y:S05]  /*a020*/  BPT.TRAP 0x1 ;  /* 0x000000040000795c */ /* 0x000fea0000300000 */
[----:B------:R-:W-:-:S04]  /*a030*/  HFMA2 R3, -RZ, RZ, 0, 0 ;  /* 0x00000000ff037431 */ /* 0x000fc800000001ff */
[----:B------:R-:W-:Y:S05]  /*a040*/  RET.REL.NODEC R2 `(_ZN7cutlass13device_kernelINS_4gemm6kernel13GemmUniversalIN4cute5tupleIJiiiiEEENS1_10collective13CollectiveMmaINS1_35MainloopSm100TmaUmmaWarpSpecializedILi13ELi2ELi4ENS5_IJNS4_1CILi4EEENSA_ILi1EEESC_EEEEENS5_IJNSA_ILi128EEESF_NSA_ILi64EEEEEENS_6half_tENS5_IJSC_llEEESI_SJ_NS4_8TiledMMAINS4_8MMA_AtomIJNS4_26SM100_MMA_F16BF16_2x1SM_SSISI_SI_fLi128ELi128ELNS4_4UMMA5MajorE1ELSO_1ELNSN_7ScaleInE0ELSP_0EEEEEENS4_6LayoutINS5_IJSC_SC_SC_EEENS5_IJNSA_ILi0EEESU_SU_EEEEENS5_IJNS4_10UnderscoreESX_SX_EEEEENS4_18SM100_TMA_2SM_LOADENS4_14ComposedLayoutINS4_7SwizzleILi3ELi4ELi3EEENS4_18smem_ptr_flag_bitsILi16EEENSS_INS5_IJSG_NSA_ILi8EEEEEENS5_IJSC_SG_EEEEEEEvNS4_8identityENS4_28SM100_TMA_2SM_LOAD_MULTICASTES1A_vS1B_EENS_8epilogue10collective18CollectiveEpilogueINS1E_23Sm100TmaWarpSpecializedILi4ELi2ELi16ELb1ELb0EEEJNS5_IJSG_SF_SG_EEENS5_IJNSS_ISG_SC_EENSS_INS5_IJNSA_ILi16EEENSA_ILi2EEEEEES18_EEEEESI_NS5_IJlSC_lEEESI_S1Q_NS1E_6fusion15FusionCallbacksIS1I_NS1R_17LinearCombinationISI_fSI_fLNS_15FloatRoundStyleE2EEES1J_S1P_JEEENS4_5SM1004TMEM4LOAD26SM100_TMEM_LOAD_32dp32b16xENS4_13SM90_TMA_LOADENS11_INS12_ILi1ELi4ELi3EEES15_NSS_INS5_IJS16_S1L_EEENS5_IJS1L_SC_EEEEEEENS4_39AutoVectorizingCopyWithAssumedAlignmentILi128EEENS4_14SM90_TMA_STOREES26_S28_S28_EEEvvEEEEvNT_6ParamsE) ;  /* 0xffffff5c02ec7950 */ /* 0x000fea0003c3ffff */
        .weak           $__internal_1_$__cuda_sm10x_tcgen05_guardrail_trap_phase_invalid_during_alloc
        .type           $__internal_1_$__cuda_sm10x_tcgen05_guardrail_trap_phase_invalid_during_alloc,@function
        .size           $__internal_1_$__cuda_sm10x_tcgen05_guardrail_trap_phase_invalid_during_alloc,($__internal_2_$__cuda_sm10x_tcgen05_guardrail_trap_unallocated_columns_being_dealloced - $__internal_1_$__cuda_sm10x_tcgen05_guardrail_trap_phase_invalid_during_alloc)
$__internal_1_$__cuda_sm10x_tcgen05_guardrail_trap_phase_invalid_during_alloc:
[----:B------:R-:W-:Y:S05]  /*a050*/  BPT.TRAP 0x1 ;  /* 0x000000040000795c */ /* 0x000fea0000300000 */
[----:B------:R-:W-:-:S04]  /*a060*/  MOV R3, 0x0 ;  /* 0x0000000000037802 */ /* 0x000fc80000000f00 */
[----:B------:R-:W-:Y:S05]  /*a070*/  RET.REL.NODEC R2 `(_ZN7cutlass13device_kernelINS_4gemm6kernel13GemmUniversalIN4cute5tupleIJiiiiEEENS1_10collective13CollectiveMmaINS1_35MainloopSm100TmaUmmaWarpSpecializedILi13ELi2ELi4ENS5_IJNS4_1CILi4EEENSA_ILi1EEESC_EEEEENS5_IJNSA_ILi128EEESF_NSA_ILi64EEEEEENS_6half_tENS5_IJSC_llEEESI_SJ_NS4_8TiledMMAINS4_8MMA_AtomIJNS4_26SM100_MMA_F16BF16_2x1SM_SSISI_SI_fLi128ELi128ELNS4_4UMMA5MajorE1ELSO_1ELNSN_7ScaleInE0ELSP_0EEEEEENS4_6LayoutINS5_IJSC_SC_SC_EEENS5_IJNSA_ILi0EEESU_SU_EEEEENS5_IJNS4_10UnderscoreESX_SX_EEEEENS4_18SM100_TMA_2SM_LOADENS4_14ComposedLayoutINS4_7SwizzleILi3ELi4ELi3EEENS4_18smem_ptr_flag_bitsILi16EEENSS_INS5_IJSG_NSA_ILi8EEEEEENS5_IJSC_SG_EEEEEEEvNS4_8identityENS4_28SM100_TMA_2SM_LOAD_MULTICASTES1A_vS1B_EENS_8epilogue10collective18CollectiveEpilogueINS1E_23Sm100TmaWarpSpecializedILi4ELi2ELi16ELb1ELb0EEEJNS5_IJSG_SF_SG_EEENS5_IJNSS_ISG_SC_EENSS_INS5_IJNSA_ILi16EEENSA_ILi2EEEEEES18_EEEEESI_NS5_IJlSC_lEEESI_S1Q_NS1E_6fusion15FusionCallbacksIS1I_NS1R_17LinearCombinationISI_fSI_fLNS_15FloatRoundStyleE2EEES1J_S1P_JEEENS4_5SM1004TMEM4LOAD26SM100_TMEM_LOAD_32dp32b16xENS4_13SM90_TMA_LOADENS11_INS12_ILi1ELi4ELi3EEES15_NSS_INS5_IJS16_S1L_EEENS5_IJS1L_SC_EEEEEEENS4_39AutoVectorizingCopyWithAssumedAlignmentILi128EEENS4_14SM90_TMA_STOREES26_S28_S28_EEEvvEEEEvNT_6ParamsE) ;  /* 0xffffff5c02e07950 */ /* 0x000fea0003c3ffff */
        .weak           $__internal_2_$__cuda_sm10x_tcgen05_guardrail_trap_unallocated_columns_being_dealloced
        .type           $__internal_2_$__cuda_sm10x_tcgen05_guardrail_trap_unallocated_columns_being_dealloced,@function
        .size           $__internal_2_$__cuda_sm10x_tcgen05_guardrail_trap_unallocated_columns_being_dealloced,(.L_x_225 - $__internal_2_$__cuda_sm10x_tcgen05_guardrail_trap_unallocated_columns_being_dealloced)
$__internal_2_$__cuda_sm10x_tcgen05_guardrail_trap_unallocated_columns_being_dealloced:
[----:B------:R-:W-:Y:S05]  /*a080*/  BPT.TRAP 0x1 ;  /* 0x000000040000795c */ /* 0x000fea0000300000 */
[----:B------:R-:W-:-:S04]  /*a090*/  HFMA2 R3, -RZ, RZ, 0, 0 ;  /* 0x00000000ff037431 */ /* 0x000fc800000001ff */
[----:B------:R-:W-:Y:S05]  /*a0a0*/  RET.REL.NODEC R2 `(_ZN7cutlass13device_kernelINS_4gemm6kernel13GemmUniversalIN4cute5tupleIJiiiiEEENS1_10collective13CollectiveMmaINS1_35MainloopSm100TmaUmmaWarpSpecializedILi13ELi2ELi4ENS5_IJNS4_1CILi4EEENSA_ILi1EEESC_EEEEENS5_IJNSA_ILi128EEESF_NSA_ILi64EEEEEENS_6half_tENS5_IJSC_llEEESI_SJ_NS4_8TiledMMAINS4_8MMA_AtomIJNS4_26SM100_MMA_F16BF16_2x1SM_SSISI_SI_fLi128ELi128ELNS4_4UMMA5MajorE1ELSO_1ELNSN_7ScaleInE0ELSP_0EEEEEENS4_6LayoutINS5_IJSC_SC_SC_EEENS5_IJNSA_ILi0EEESU_SU_EEEEENS5_IJNS4_10UnderscoreESX_SX_EEEEENS4_18SM100_TMA_2SM_LOADENS4_14ComposedLayoutINS4_7SwizzleILi3ELi4ELi3EEENS4_18smem_ptr_flag_bitsILi16EEENSS_INS5_IJSG_NSA_ILi8EEEEEENS5_IJSC_SG_EEEEEEEvNS4_8identityENS4_28SM100_TMA_2SM_LOAD_MULTICASTES1A_vS1B_EENS_8epilogue10collective18CollectiveEpilogueINS1E_23Sm100TmaWarpSpecializedILi4ELi2ELi16ELb1ELb0EEEJNS5_IJSG_SF_SG_EEENS5_IJNSS_ISG_SC_EENSS_INS5_IJNSA_ILi16EEENSA_ILi2EEEEEES18_EEEEESI_NS5_IJlSC_lEEESI_S1Q_NS1E_6fusion15FusionCallbacksIS1I_NS1R_17LinearCombinationISI_fSI_fLNS_15FloatRoundStyleE2EEES1J_S1P_JEEENS4_5SM1004TMEM4LOAD26SM100_TMEM_LOAD_32dp32b16xENS4_13SM90_TMA_LOADENS11_INS12_ILi1ELi4ELi3EEES15_NSS_INS5_IJS16_S1L_EEENS5_IJS1L_SC_EEEEEEENS4_39AutoVectorizingCopyWithAssumedAlignmentILi128EEENS4_14SM90_TMA_STOREES26_S28_S28_EEEvvEEEEvNT_6ParamsE) ;  /* 0xffffff5c02d47950 */ /* 0x000fea0003c3ffff */
.L_x_224:
[----:B------:R-:W-:-:S00]  /*a0b0*/  BRA `(.L_x_224) ;  /* 0xfffffffc00fc7947 */ /* 0x000fc0000383ffff */
[----:B------:R-:W-:-:S00]  /*a0c0*/  NOP ;  /* 0x0000000000007918 */ /* 0x000fc00000000000 */
        /* <DEDUP_REMOVED lines=11> */
.L_x_225:


//--------------------- .nv.global.init           --------------------------
	.section	.nv.global.init,"aw",@progbits
.nv.global.init:
	.type		$str$27,@object
	.size		$str$27,($str$28 - $str$27)
$str$27:
        /*0000*/ 	.byte	0x28, 0x61, 0x64, 0x64, 0x72, 0x65, 0x73, 0x73, 0x20, 0x26, 0x20, 0x6d, 0x61, 0x73, 0x6b, 0x29
        /*0010*/ 	.byte	0x20, 0x3d, 0x3d, 0x20, 0x30, 0x00
	.type		$str$28,@object
	.size		$str$28,($str$26 - $str$28)
$str$28:
        /*0016*/ 	.byte	0x2f, 0x74, 0x6d, 0x70, 0x2f, 0x63, 0x75, 0x74, 0x6c, 0x61, 0x73, 0x73, 0x5f, 0x73, 0x77, 0x65
        /*0026*/ 	.byte	0x65, 0x70, 0x5f, 0x73, 0x72, 0x63, 0x2f, 0x69, 0x6e, 0x63, 0x6c, 0x75, 0x64, 0x65, 0x2f, 0x63
        /*0036*/ 	.byte	0x75, 0x74, 0x65, 0x2f, 0x70, 0x6f, 0x69, 0x6e, 0x74, 0x65, 0x72, 0x5f, 0x66, 0x6c, 0x61, 0x67
        /*0046*/ 	.byte	0x67, 0x65, 0x64, 0x2e, 0x68, 0x70, 0x70, 0x00
	.type		$str$26,@object
	.size		$str$26,($str$25 - $str$26)
$str$26:
        /*004e*/ 	.byte	0x2f, 0x74, 0x6d, 0x70, 0x2f, 0x63, 0x75, 0x74, 0x6c, 0x61, 0x73, 0x73, 0x5f, 0x73, 0x77, 0x65
        /*005e*/ 	.byte	0x65, 0x70, 0x5f, 0x73, 0x72, 0x63, 0x2f, 0x69, 0x6e, 0x63, 0x6c, 0x75, 0x64, 0x65, 0x2f, 0x63
        /*006e*/ 	.byte	0x75, 0x74, 0x65, 0x2f, 0x61, 0x74, 0x6f, 0x6d, 0x2f, 0x63, 0x6f, 0x70, 0x79, 0x5f, 0x74, 0x72
        /*007e*/ 	.byte	0x61, 0x69, 0x74, 0x73, 0x5f, 0x73, 0x6d, 0x31, 0x30, 0x30, 0x2e, 0x68, 0x70, 0x70, 0x00
	.type		$str$25,@object
	.size		$str$25,(__unnamed_1 - $str$25)
$str$25:
        /*008d*/ 	.byte	0x28, 0x28, 0x75, 0x69, 0x6e, 0x74, 0x33, 0x32, 0x5f, 0x74, 0x28, 0x74, 0x68, 0x72, 0x65, 0x61
        /*009d*/ 	.byte	0x64, 0x49, 0x64, 0x78, 0x2e, 0x78, 0x29, 0x20, 0x2f, 0x20, 0x33, 0x32, 0x29, 0x20, 0x25, 0x20
        /*00ad*/ 	.byte	0x34, 0x29, 0x20, 0x3d, 0x3d, 0x20, 0x28, 0x28, 0x28, 0x74, 0x6d, 0x65, 0x6d, 0x5f, 0x61, 0x64
        /*00bd*/ 	.byte	0x64, 0x72, 0x20, 0x3e, 0x3e, 0x20, 0x31, 0x36, 0x29, 0x20, 0x2f, 0x20, 0x33, 0x32, 0x29, 0x20
        /*00cd*/ 	.byte	0x25, 0x20, 0x34, 0x29, 0x00
	.type		__unnamed_1,@object
	.size		__unnamed_1,(__unnamed_2 - __unnamed_1)
__unnamed_1:
        /*00d2*/ 	.byte	0x61, 0x75, 0x74, 0x6f, 0x20, 0x63, 0x75, 0x74, 0x65, 0x3a, 0x3a, 0x61, 0x73, 0x5f, 0x70, 0x6f
        /* <DEDUP_REMOVED lines=24> */
        /*0262*/ 	.byte	0x34, 0x38, 0x3e, 0x3e, 0x3e, 0x3e, 0x5d, 0x00
	.type		__unnamed_2,@object
	.size		__unnamed_2,(.L_2 - __unnamed_2)
__unnamed_2:
        /* <DEDUP_REMOVED lines=40> */
        /*04ea*/ 	.byte	0x3a, 0x3a, 0x43, 0x3c, 0x30, 0x3e, 0x3e, 0x3e, 0x3e, 0x5d, 0x00
.L_2:


//--------------------- .nv.shared._ZN7cutlass13device_kernelINS_4gemm6kernel13GemmUniversalIN4cute5tupleIJiiiiEEENS1_10collective13CollectiveMmaINS1_35MainloopSm100TmaUmmaWarpSpecializedILi13ELi2ELi4ENS5_IJNS4_1CILi4EEENSA_ILi1EEESC_EEEEENS5_IJNSA_ILi128EEESF_NSA_ILi64EEEEEENS_6half_tENS5_IJSC_llEEESI_SJ_NS4_8TiledMMAINS4_8MMA_AtomIJNS4_26SM100_MMA_F16BF16_2x1SM_SSISI_SI_fLi128ELi128ELNS4_4UMMA5MajorE1ELSO_1ELNSN_7ScaleInE0ELSP_0EEEEEENS4_6LayoutINS5_IJSC_SC_SC_EEENS5_IJNSA_ILi0EEESU_SU_EEEEENS5_IJNS4_10UnderscoreESX_SX_EEEEENS4_18SM100_TMA_2SM_LOADENS4_14ComposedLayoutINS4_7SwizzleILi3ELi4ELi3EEENS4_18smem_ptr_flag_bitsILi16EEENSS_INS5_IJSG_NSA_ILi8EEEEEENS5_IJSC_SG_EEEEEEEvNS4_8identityENS4_28SM100_TMA_2SM_LOAD_MULTICASTES1A_vS1B_EENS_8epilogue10collective18CollectiveEpilogueINS1E_23Sm100TmaWarpSpecializedILi4ELi2ELi16ELb1ELb0EEEJNS5_IJSG_SF_SG_EEENS5_IJNSS_ISG_SC_EENSS_INS5_IJNSA_ILi16EEENSA_ILi2EEEEEES18_EEEEESI_NS5_IJlSC_lEEESI_S1Q_NS1E_6fusion15FusionCallbacksIS1I_NS1R_17LinearCombinationISI_fSI_fLNS_15FloatRoundStyleE2EEES1J_S1P_JEEENS4_5SM1004TMEM4LOAD26SM100_TMEM_LOAD_32dp32b16xENS4_13SM90_TMA_LOADENS11_INS12_ILi1ELi4ELi3EEES15_NSS_INS5_IJS16_S1L_EEENS5_IJS1L_SC_EEEEEEENS4_39AutoVectorizingCopyWithAssumedAlignmentILi128EEENS4_14SM90_TMA_STOREES26_S28_S28_EEEvvEEEEvNT_6ParamsE --------------------------
	.section	.nv.shared._ZN7cutlass13device_kernelINS_4gemm6kernel13GemmUniversalIN4cute5tupleIJiiiiEEENS1_10collective13CollectiveMmaINS1_35MainloopSm100TmaUmmaWarpSpecializedILi13ELi2ELi4ENS5_IJNS4_1CILi4EEENSA_ILi1EEESC_EEEEENS5_IJNSA_ILi128EEESF_NSA_ILi64EEEEEENS_6half_tENS5_IJSC_llEEESI_SJ_NS4_8TiledMMAINS4_8MMA_AtomIJNS4_26SM100_MMA_F16BF16_2x1SM_SSISI_SI_fLi128ELi128ELNS4_4UMMA5MajorE1ELSO_1ELNSN_7ScaleInE0ELSP_0EEEEEENS4_6LayoutINS5_IJSC_SC_SC_EEENS5_IJNSA_ILi0EEESU_SU_EEEEENS5_IJNS4_10UnderscoreESX_SX_EEEEENS4_18SM100_TMA_2SM_LOADENS4_14ComposedLayoutINS4_7SwizzleILi3ELi4ELi3EEENS4_18smem_ptr_flag_bitsILi16EEENSS_INS5_IJSG_NSA_ILi8EEEEEENS5_IJSC_SG_EEEEEEEvNS4_8identityENS4_28SM100_TMA_2SM_LOAD_MULTICASTES1A_vS1B_EENS_8epilogue10collective18CollectiveEpilogueINS1E_23Sm100TmaWarpSpecializedILi4ELi2ELi16ELb1ELb0EEEJNS5_IJSG_SF_SG_EEENS5_IJNSS_ISG_SC_EENSS_INS5_IJNSA_ILi16EEENSA_ILi2EEEEEES18_EEEEESI_NS5_IJlSC_lEEESI_S1Q_NS1E_6fusion15FusionCallbacksIS1I_NS1R_17LinearCombinationISI_fSI_fLNS_15FloatRoundStyleE2EEES1J_S1P_JEEENS4_5SM1004TMEM4LOAD26SM100_TMEM_LOAD_32dp32b16xENS4_13SM90_TMA_LOADENS11_INS12_ILi1ELi4ELi3EEES15_NSS_INS5_IJS16_S1L_EEENS5_IJS1L_SC_EEEEEEENS4_39AutoVectorizingCopyWithAssumedAlignmentILi128EEENS4_14SM90_TMA_STOREES26_S28_S28_EEEvvEEEEvNT_6ParamsE,"aw",@nobits
	.sectionflags	@""
	.align	16
	.zero		1024


//--------------------- .nv.shared.reserved.0     --------------------------
	.section	.nv.shared.reserved.0,"aw",@nobits
	.weak		__nv_reservedSMEM_offset_0_alias
	.size		__nv_reservedSMEM_offset_0_alias, 0, 64
	.other		__nv_reservedSMEM_offset_0_alias,@"STO_CUDA_RESERVED_SHARED STV_DEFAULT"
__nv_reservedSMEM_offset_0_alias:
	.zero		0
.nv.shared.reserved.0:
	.zero		64
	.weak		__nv_reservedSMEM_tcgen05_partition
	.type		__nv_reservedSMEM_tcgen05_partition,@object
	.size		__nv_reservedSMEM_tcgen05_partition,(.L_0 - __nv_reservedSMEM_tcgen05_partition)
__nv_reservedSMEM_tcgen05_partition:
	.zero		32
.L_0:


//--------------------- .nv.global                --------------------------
	.section	.nv.global,"aw",@nobits
.nv.global:
	.type		_ZN40_INTERNAL_5163d4a1_4_k_cu_e87c31c1_371174cute1_E,@object
	.size		_ZN40_INTERNAL_5163d4a1_4_k_cu_e87c31c1_371174cute1_E,(_ZN40_INTERNAL_5163d4a1_4_k_cu_e87c31c1_371174cuda3std3__45__cpo6cbeginE - _ZN40_INTERNAL_5163d4a1_4_k_cu_e87c31c1_371174cute1_E)
_ZN40_INTERNAL_5163d4a1_4_k_cu_e87c31c1_371174cute1_E:
	.zero		1
	.type		_ZN40_INTERNAL_5163d4a1_4_k_cu_e87c31c1_371174cuda3std3__45__cpo6cbeginE,@object
	.size		_ZN40_INTERNAL_5163d4a1_4_k_cu_e87c31c1_371174cuda3std3__45__cpo6cbeginE,(_ZN40_INTERNAL_5163d4a1_4_k_cu_e87c31c1_371174cuda3std3__48in_placeE - _ZN40_INTERNAL_5163d4a1_4_k_cu_e87c31c1_371174cuda3std3__45__cpo6cbeginE)
_ZN40_INTERNAL_5163d4a1_4_k_cu_e87c31c1_371174cuda3std3__45__cpo6cbeginE:
	.zero		1
	.type		_ZN40_INTERNAL_5163d4a1_4_k_cu_e87c31c1_371174cuda3std3__48in_placeE,@object
	.size		_ZN40_INTERNAL_5163d4a1_4_k_cu_e87c31c1_371174cuda3std3__48in_placeE,(_ZN40_INTERNAL_5163d4a1_4_k_cu_e87c31c1_371174cuda3std6ranges3__45__cpo9iter_moveE - _ZN40_INTERNAL_5163d4a1_4_k_cu_e87c31c1_371174cuda3std3__48in_placeE)
_ZN40_INTERNAL_5163d4a1_4_k_cu_e87c31c1_371174cuda3std3__48in_placeE:
	.zero		1
	.type		_ZN40_INTERNAL_5163d4a1_4_k_cu_e87c31c1_371174cuda3std6ranges3__45__cpo9iter_moveE,@object
	.size		_ZN40_INTERNAL_5163d4a1_4_k_cu_e87c31c1_371174cuda3std6ranges3__45__cpo9iter_moveE,(_ZN40_INTERNAL_5163d4a1_4_k_cu_e87c31c1_371174cuda3std3__45__cpo5beginE - _ZN40_INTERNAL_5163d4a1_4_k_cu_e87c31c1_371174cuda3std6ranges3__45__cpo9iter_moveE)
_ZN40_INTERNAL_5163d4a1_4_k_cu_e87c31c1_371174cuda3std6ranges3__45__cpo9iter_moveE:
	.zero		1
	.type		_ZN40_INTERNAL_5163d4a1_4_k_cu_e87c31c1_371174cuda3std3__45__cpo5beginE,@object
	.size		_ZN40_INTERNAL_5163d4a1_4_k_cu_e87c31c1_371174cuda3std3__45__cpo5beginE,(_ZN40_INTERNAL_5163d4a1_4_k_cu_e87c31c1_371174cuda3std3__442_GLOBAL__N__5163d4a1_4_k_cu_e87c31c1_371176ignoreE - _ZN40_INTERNAL_5163d4a1_4_k_cu_e87c31c1_371174cuda3std3__45__cpo5beginE)
_ZN40_INTERNAL_5163d4a1_4_k_cu_e87c31c1_371174cuda3std3__45__cpo5beginE:
	.zero		1
	.type		_ZN40_INTERNAL_5163d4a1_4_k_cu_e87c31c1_371174cuda3std3__442_GLOBAL__N__5163d4a1_4_k_cu_e87c31c1_371176ignoreE,@object
	.size		_ZN40_INTERNAL_5163d4a1_4_k_cu_e87c31c1_371174cuda3std3__442_GLOBAL__N__5163d4a1_4_k_cu_e87c31c1_371176ignoreE,(_ZN40_INTERNAL_5163d4a1_4_k_cu_e87c31c1_371174cute7productE - _ZN40_INTERNAL_5163d4a1_4_k_cu_e87c31c1_371174cuda3std3__442_GLOBAL__N__5163d4a1_4_k_cu_e87c31c1_371176ignoreE)
_ZN40_INTERNAL_5163d4a1_4_k_cu_e87c31c1_371174cuda3std3__442_GLOBAL__N__5163d4a1_4_k_cu_e87c31c1_371176ignoreE:
	.zero		1
	.type		_ZN40_INTERNAL_5163d4a1_4_k_cu_e87c31c1_371174cute7productE,@object
	.size		_ZN40_INTERNAL_5163d4a1_4_k_cu_e87c31c1_371174cute7productE,(_ZN40_INTERNAL_5163d4a1_4_k_cu_e87c31c1_371174cuda3std3__45__cpo3endE - _ZN40_INTERNAL_5163d4a1_4_k_cu_e87c31c1_371174cute7productE)
_ZN40_INTERNAL_5163d4a1_4_k_cu_e87c31c1_371174cute7productE:
	.zero		1
	.type		_ZN40_INTERNAL_5163d4a1_4_k_cu_e87c31c1_371174cuda3std3__45__cpo3endE,@object
	.size		_ZN40_INTERNAL_5163d4a1_4_k_cu_e87c31c1_371174cuda3std3__45__cpo3endE,(_ZN40_INTERNAL_5163d4a1_4_k_cu_e87c31c1_371174cuda3std3__419piecewise_constructE - _ZN40_INTERNAL_5163d4a1_4_k_cu_e87c31c1_371174cuda3std3__45__cpo3endE)
_ZN40_INTERNAL_5163d4a1_4_k_cu_e87c31c1_371174cuda3std3__45__cpo3endE:
	.zero		1
	.type		_ZN40_INTERNAL_5163d4a1_4_k_cu_e87c31c1_371174cuda3std3__419piecewise_constructE,@object
	.size		_ZN40_INTERNAL_5163d4a1_4_k_cu_e87c31c1_371174cuda3std3__419piecewise_constructE,(_ZN40_INTERNAL_5163d4a1_4_k_cu_e87c31c1_371174cuda3std3__45__cpo4cendE - _ZN40_INTERNAL_5163d4a1_4_k_cu_e87c31c1_371174cuda3std3__419piecewise_constructE)
_ZN40_INTERNAL_5163d4a1_4_k_cu_e87c31c1_371174cuda3std3__419piecewise_constructE:
	.zero		1
	.type		_ZN40_INTERNAL_5163d4a1_4_k_cu_e87c31c1_371174cuda3std3__45__cpo4cendE,@object
	.size		_ZN40_INTERNAL_5163d4a1_4_k_cu_e87c31c1_371174cuda3std3__45__cpo4cendE,(_ZN40_INTERNAL_5163d4a1_4_k_cu_e87c31c1_371174cuda3std6ranges3__45__cpo4swapE - _ZN40_INTERNAL_5163d4a1_4_k_cu_e87c31c1_371174cuda3std3__45__cpo4cendE)
_ZN40_INTERNAL_5163d4a1_4_k_cu_e87c31c1_371174cuda3std3__45__cpo4cendE:
	.zero		1
	.type		_ZN40_INTERNAL_5163d4a1_4_k_cu_e87c31c1_371174cuda3std6ranges3__45__cpo4swapE,@object
	.size		_ZN40_INTERNAL_5163d4a1_4_k_cu_e87c31c1_371174cuda3std6ranges3__45__cpo4swapE,(.L_10 - _ZN40_INTERNAL_5163d4a1_4_k_cu_e87c31c1_371174cuda3std6ranges3__45__cpo4swapE)
_ZN40_INTERNAL_5163d4a1_4_k_cu_e87c31c1_371174cuda3std6ranges3__45__cpo4swapE:
	.zero		1
.L_10:


//--------------------- .nv.constant0._ZN7cutlass13device_kernelINS_4gemm6kernel13GemmUniversalIN4cute5tupleIJiiiiEEENS1_10collective13CollectiveMmaINS1_35MainloopSm100TmaUmmaWarpSpecializedILi13ELi2ELi4ENS5_IJNS4_1CILi4EEENSA_ILi1EEESC_EEEEENS5_IJNSA_ILi128EEESF_NSA_ILi64EEEEEENS_6half_tENS5_IJSC_llEEESI_SJ_NS4_8TiledMMAINS4_8MMA_AtomIJNS4_26SM100_MMA_F16BF16_2x1SM_SSISI_SI_fLi128ELi128ELNS4_4UMMA5MajorE1ELSO_1ELNSN_7ScaleInE0ELSP_0EEEEEENS4_6LayoutINS5_IJSC_SC_SC_EEENS5_IJNSA_ILi0EEESU_SU_EEEEENS5_IJNS4_10UnderscoreESX_SX_EEEEENS4_18SM100_TMA_2SM_LOADENS4_14ComposedLayoutINS4_7SwizzleILi3ELi4ELi3EEENS4_18smem_ptr_flag_bitsILi16EEENSS_INS5_IJSG_NSA_ILi8EEEEEENS5_IJSC_SG_EEEEEEEvNS4_8identityENS4_28SM100_TMA_2SM_LOAD_MULTICASTES1A_vS1B_EENS_8epilogue10collective18CollectiveEpilogueINS1E_23Sm100TmaWarpSpecializedILi4ELi2ELi16ELb1ELb0EEEJNS5_IJSG_SF_SG_EEENS5_IJNSS_ISG_SC_EENSS_INS5_IJNSA_ILi16EEENSA_ILi2EEEEEES18_EEEEESI_NS5_IJlSC_lEEESI_S1Q_NS1E_6fusion15FusionCallbacksIS1I_NS1R_17LinearCombinationISI_fSI_fLNS_15FloatRoundStyleE2EEES1J_S1P_JEEENS4_5SM1004TMEM4LOAD26SM100_TMEM_LOAD_32dp32b16xENS4_13SM90_TMA_LOADENS11_INS12_ILi1ELi4ELi3EEES15_NSS_INS5_IJS16_S1L_EEENS5_IJS1L_SC_EEEEEEENS4_39AutoVectorizingCopyWithAssumedAlignmentILi128EEENS4_14SM90_TMA_STOREES26_S28_S28_EEEvvEEEEvNT_6ParamsE --------------------------
	.section	.nv.constant0._ZN7cutlass13device_kernelINS_4gemm6kernel13GemmUniversalIN4cute5tupleIJiiiiEEENS1_10collective13CollectiveMmaINS1_35MainloopSm100TmaUmmaWarpSpecializedILi13ELi2ELi4ENS5_IJNS4_1CILi4EEENSA_ILi1EEESC_EEEEENS5_IJNSA_ILi128EEESF_NSA_ILi64EEEEEENS_6half_tENS5_IJSC_llEEESI_SJ_NS4_8TiledMMAINS4_8MMA_AtomIJNS4_26SM100_MMA_F16BF16_2x1SM_SSISI_SI_fLi128ELi128ELNS4_4UMMA5MajorE1ELSO_1ELNSN_7ScaleInE0ELSP_0EEEEEENS4_6LayoutINS5_IJSC_SC_SC_EEENS5_IJNSA_ILi0EEESU_SU_EEEEENS5_IJNS4_10UnderscoreESX_SX_EEEEENS4_18SM100_TMA_2SM_LOADENS4_14ComposedLayoutINS4_7SwizzleILi3ELi4ELi3EEENS4_18smem_ptr_flag_bitsILi16EEENSS_INS5_IJSG_NSA_ILi8EEEEEENS5_IJSC_SG_EEEEEEEvNS4_8identityENS4_28SM100_TMA_2SM_LOAD_MULTICASTES1A_vS1B_EENS_8epilogue10collective18CollectiveEpilogueINS1E_23Sm100TmaWarpSpecializedILi4ELi2ELi16ELb1ELb0EEEJNS5_IJSG_SF_SG_EEENS5_IJNSS_ISG_SC_EENSS_INS5_IJNSA_ILi16EEENSA_ILi2EEEEEES18_EEEEESI_NS5_IJlSC_lEEESI_S1Q_NS1E_6fusion15FusionCallbacksIS1I_NS1R_17LinearCombinationISI_fSI_fLNS_15FloatRoundStyleE2EEES1J_S1P_JEEENS4_5SM1004TMEM4LOAD26SM100_TMEM_LOAD_32dp32b16xENS4_13SM90_TMA_LOADENS11_INS12_ILi1ELi4ELi3EEES15_NSS_INS5_IJS16_S1L_EEENS5_IJS1L_SC_EEEEEEENS4_39AutoVectorizingCopyWithAssumedAlignmentILi128EEENS4_14SM90_TMA_STOREES26_S28_S28_EEEvvEEEEvNT_6ParamsE,"a",@progbits
	.sectionflags	@""
	.align	4
.nv.constant0._ZN7cutlass13device_kernelINS_4gemm6kernel13GemmUniversalIN4cute5tupleIJiiiiEEENS1_10collective13CollectiveMmaINS1_35MainloopSm100TmaUmmaWarpSpecializedILi13ELi2ELi4ENS5_IJNS4_1CILi4EEENSA_ILi1EEESC_EEEEENS5_IJNSA_ILi128EEESF_NSA_ILi64EEEEEENS_6half_tENS5_IJSC_llEEESI_SJ_NS4_8TiledMMAINS4_8MMA_AtomIJNS4_26SM100_MMA_F16BF16_2x1SM_SSISI_SI_fLi128ELi128ELNS4_4UMMA5MajorE1ELSO_1ELNSN_7ScaleInE0ELSP_0EEEEEENS4_6LayoutINS5_IJSC_SC_SC_EEENS5_IJNSA_ILi0EEESU_SU_EEEEENS5_IJNS4_10UnderscoreESX_SX_EEEEENS4_18SM100_TMA_2SM_LOADENS4_14ComposedLayoutINS4_7SwizzleILi3ELi4ELi3EEENS4_18smem_ptr_flag_bitsILi16EEENSS_INS5_IJSG_NSA_ILi8EEEEEENS5_IJSC_SG_EEEEEEEvNS4_8identityENS4_28SM100_TMA_2SM_LOAD_MULTICASTES1A_vS1B_EENS_8epilogue10collective18CollectiveEpilogueINS1E_23Sm100TmaWarpSpecializedILi4ELi2ELi16ELb1ELb0EEEJNS5_IJSG_SF_SG_EEENS5_IJNSS_ISG_SC_EENSS_INS5_IJNSA_ILi16EEENSA_ILi2EEEEEES18_EEEEESI_NS5_IJlSC_lEEESI_S1Q_NS1E_6fusion15FusionCallbacksIS1I_NS1R_17LinearCombinationISI_fSI_fLNS_15FloatRoundStyleE2EEES1J_S1P_JEEENS4_5SM1004TMEM4LOAD26SM100_TMEM_LOAD_32dp32b16xENS4_13SM90_TMA_LOADENS11_INS12_ILi1ELi4ELi3EEES15_NSS_INS5_IJS16_S1L_EEENS5_IJS1L_SC_EEEEEEENS4_39AutoVectorizingCopyWithAssumedAlignmentILi128EEENS4_14SM90_TMA_STOREES26_S28_S28_EEEvvEEEEvNT_6ParamsE:
	.zero		2944


//--------------------- SYMBOLS --------------------------

	.type		.nv.reservedSmem.offset0,@object
	.size		.nv.reservedSmem.offset0,0x4
	.type		.nv.reservedSmem.cap,@object
	.size		.nv.reservedSmem.cap,0x4
	.type		__assertfail,@function
